//
// Generated by NVIDIA NVVM Compiler
//
// Compiler Build ID: CL-36424714
// Cuda compilation tools, release 13.0, V13.0.88
// Based on NVVM 20.0.0
//

.version 9.0
.target sm_100
.address_size 64

	// .globl	_Z22waller_tiled_attentionPKfS0_S0_Pfiif
// _ZZ22waller_tiled_attentionPKfS0_S0_PfiifE9warp_sums has been demoted
.extern .shared .align 16 .b8 smem[];

.visible .entry _Z22waller_tiled_attentionPKfS0_S0_Pfiif(
	.param .u64 .ptr .align 1 _Z22waller_tiled_attentionPKfS0_S0_Pfiif_param_0,
	.param .u64 .ptr .align 1 _Z22waller_tiled_attentionPKfS0_S0_Pfiif_param_1,
	.param .u64 .ptr .align 1 _Z22waller_tiled_attentionPKfS0_S0_Pfiif_param_2,
	.param .u64 .ptr .align 1 _Z22waller_tiled_attentionPKfS0_S0_Pfiif_param_3,
	.param .u32 _Z22waller_tiled_attentionPKfS0_S0_Pfiif_param_4,
	.param .u32 _Z22waller_tiled_attentionPKfS0_S0_Pfiif_param_5,
	.param .f32 _Z22waller_tiled_attentionPKfS0_S0_Pfiif_param_6
)
{
	.local .align 16 .b8 	__local_depot0[144];
	.reg .b64 	%SP;
	.reg .b64 	%SPL;
	.reg .pred 	%p<74>;
	.reg .b32 	%r<303>;
	.reg .b32 	%f<449>;
	.reg .b64 	%rd<81>;
	// demoted variable
	.shared .align 4 .b8 _ZZ22waller_tiled_attentionPKfS0_S0_PfiifE9warp_sums[16];
	mov.u64 	%SPL, __local_depot0;
	ld.param.u64 	%rd17, [_Z22waller_tiled_attentionPKfS0_S0_Pfiif_param_0];
	ld.param.u64 	%rd18, [_Z22waller_tiled_attentionPKfS0_S0_Pfiif_param_1];
	ld.param.u64 	%rd19, [_Z22waller_tiled_attentionPKfS0_S0_Pfiif_param_2];
	ld.param.u64 	%rd20, [_Z22waller_tiled_attentionPKfS0_S0_Pfiif_param_3];
	ld.param.u32 	%r96, [_Z22waller_tiled_attentionPKfS0_S0_Pfiif_param_4];
	ld.param.u32 	%r95, [_Z22waller_tiled_attentionPKfS0_S0_Pfiif_param_5];
	cvta.to.global.u64 	%rd1, %rd20;
	cvta.to.global.u64 	%rd2, %rd19;
	cvta.to.global.u64 	%rd3, %rd18;
	cvta.to.global.u64 	%rd4, %rd17;
	add.u64 	%rd5, %SPL, 0;
	add.u64 	%rd6, %SPL, 16;
	mov.u32 	%r1, %ctaid.x;
	setp.ge.s32 	%p1, %r1, %r96;
	@%p1 bra 	$L__BB0_44;
	mov.u32 	%r2, %tid.x;
	shl.b32 	%r3, %r95, 7;
	mov.u32 	%r98, smem;
	add.s32 	%r4, %r98, %r3;
	mov.f32 	%f448, 0f00000000;
	st.local.v4.f32 	[%rd5], {%f448, %f448, %f448, %f448};
	add.s32 	%r99, %r95, 127;
	shr.s32 	%r100, %r99, 31;
	shr.u32 	%r101, %r100, 25;
	add.s32 	%r102, %r99, %r101;
	shr.s32 	%r103, %r102, 7;
	shl.b32 	%r5, %r95, 5;
	mul.lo.s32 	%r6, %r95, %r1;
	shl.b32 	%r7, %r95, 6;
	max.s32 	%r8, %r103, 1;
	not.b32 	%r104, %r2;
	add.s32 	%r9, %r5, %r104;
	mad.lo.s32 	%r10, %r95, -31, %r9;
	shr.u32 	%r105, %r10, 7;
	add.s32 	%r106, %r105, 1;
	and.b32  	%r11, %r106, 15;
	and.b32  	%r12, %r106, 7;
	add.s32 	%r297, %r2, 256;
	and.b32  	%r14, %r106, 67108848;
	and.b32  	%r15, %r106, 3;
	and.b32  	%r16, %r8, 3;
	and.b32  	%r17, %r8, 16777212;
	mov.f32 	%f428, 0fFF800000;
	mov.b32 	%r277, 0;
	mov.u32 	%r278, %r277;
$L__BB0_2:
	mov.u32 	%r21, %r278;
	mov.f32 	%f1, %f428;
	setp.ge.s32 	%p2, %r2, %r5;
	add.s32 	%r278, %r21, 32;
	add.s32 	%r107, %r1, 1;
	min.s32 	%r23, %r278, %r107;
	sub.s32 	%r24, %r23, %r21;
	@%p2 bra 	$L__BB0_22;
	and.b32  	%r108, %r9, 384;
	setp.eq.s32 	%p3, %r108, 384;
	mov.u32 	%r279, %r2;
	@%p3 bra 	$L__BB0_12;
	div.s32 	%r25, %r2, %r95;
	setp.ge.s32 	%p4, %r25, %r24;
	@%p4 bra 	$L__BB0_6;
	rem.s32 	%r109, %r2, %r95;
	add.s32 	%r110, %r25, %r21;
	mad.lo.s32 	%r111, %r110, %r95, %r109;
	mul.wide.s32 	%rd23, %r111, 4;
	add.s64 	%rd24, %rd3, %rd23;
	ld.global.nc.f32 	%f42, [%rd24];
	mad.lo.s32 	%r112, %r25, %r95, %r109;
	shl.b32 	%r113, %r112, 2;
	mov.u32 	%r114, smem;
	add.s32 	%r115, %r114, %r113;
	st.shared.f32 	[%r115], %f42;
	add.s64 	%rd25, %rd2, %rd23;
	ld.global.nc.f32 	%f43, [%rd25];
	add.s32 	%r116, %r115, %r3;
	st.shared.f32 	[%r116], %f43;
$L__BB0_6:
	add.s32 	%r279, %r2, 128;
	and.b32  	%r117, %r9, 384;
	setp.eq.s32 	%p5, %r117, 0;
	@%p5 bra 	$L__BB0_12;
	div.s32 	%r27, %r279, %r95;
	setp.ge.s32 	%p6, %r27, %r24;
	@%p6 bra 	$L__BB0_9;
	add.s32 	%r118, %r2, 128;
	rem.s32 	%r119, %r118, %r95;
	add.s32 	%r120, %r27, %r21;
	mad.lo.s32 	%r121, %r120, %r95, %r119;
	mul.wide.s32 	%rd26, %r121, 4;
	add.s64 	%rd27, %rd3, %rd26;
	ld.global.nc.f32 	%f44, [%rd27];
	mad.lo.s32 	%r122, %r27, %r95, %r119;
	shl.b32 	%r123, %r122, 2;
	mov.u32 	%r124, smem;
	add.s32 	%r125, %r124, %r123;
	st.shared.f32 	[%r125], %f44;
	add.s64 	%rd28, %rd2, %rd26;
	ld.global.nc.f32 	%f45, [%rd28];
	add.s32 	%r126, %r125, %r3;
	st.shared.f32 	[%r126], %f45;
$L__BB0_9:
	and.b32  	%r127, %r9, 384;
	setp.eq.s32 	%p7, %r127, 128;
	mov.u32 	%r279, %r297;
	@%p7 bra 	$L__BB0_12;
	add.s32 	%r279, %r2, 384;
	div.s32 	%r29, %r297, %r95;
	setp.ge.s32 	%p8, %r29, %r24;
	@%p8 bra 	$L__BB0_12;
	rem.s32 	%r128, %r297, %r95;
	add.s32 	%r129, %r29, %r21;
	mad.lo.s32 	%r130, %r129, %r95, %r128;
	mul.wide.s32 	%rd29, %r130, 4;
	add.s64 	%rd30, %rd3, %rd29;
	ld.global.nc.f32 	%f46, [%rd30];
	mad.lo.s32 	%r131, %r29, %r95, %r128;
	shl.b32 	%r132, %r131, 2;
	mov.u32 	%r133, smem;
	add.s32 	%r134, %r133, %r132;
	st.shared.f32 	[%r134], %f46;
	add.s64 	%rd31, %rd2, %rd29;
	ld.global.nc.f32 	%f47, [%rd31];
	add.s32 	%r135, %r134, %r3;
	st.shared.f32 	[%r135], %f47;
$L__BB0_12:
	setp.lt.u32 	%p9, %r9, 384;
	@%p9 bra 	$L__BB0_22;
$L__BB0_13:
	div.s32 	%r33, %r279, %r95;
	setp.ge.s32 	%p10, %r33, %r24;
	@%p10 bra 	$L__BB0_15;
	rem.s32 	%r136, %r279, %r95;
	add.s32 	%r137, %r33, %r21;
	mad.lo.s32 	%r138, %r137, %r95, %r136;
	mul.wide.s32 	%rd32, %r138, 4;
	add.s64 	%rd33, %rd3, %rd32;
	ld.global.nc.f32 	%f48, [%rd33];
	mad.lo.s32 	%r139, %r33, %r95, %r136;
	shl.b32 	%r140, %r139, 2;
	mov.u32 	%r141, smem;
	add.s32 	%r142, %r141, %r140;
	st.shared.f32 	[%r142], %f48;
	add.s64 	%rd34, %rd2, %rd32;
	ld.global.nc.f32 	%f49, [%rd34];
	add.s32 	%r143, %r142, %r3;
	st.shared.f32 	[%r143], %f49;
$L__BB0_15:
	add.s32 	%r34, %r279, 128;
	div.s32 	%r35, %r34, %r95;
	setp.ge.s32 	%p11, %r35, %r24;
	@%p11 bra 	$L__BB0_17;
	rem.s32 	%r144, %r34, %r95;
	add.s32 	%r145, %r35, %r21;
	mad.lo.s32 	%r146, %r145, %r95, %r144;
	mul.wide.s32 	%rd35, %r146, 4;
	add.s64 	%rd36, %rd3, %rd35;
	ld.global.nc.f32 	%f50, [%rd36];
	mad.lo.s32 	%r147, %r35, %r95, %r144;
	shl.b32 	%r148, %r147, 2;
	mov.u32 	%r149, smem;
	add.s32 	%r150, %r149, %r148;
	st.shared.f32 	[%r150], %f50;
	add.s64 	%rd37, %rd2, %rd35;
	ld.global.nc.f32 	%f51, [%rd37];
	add.s32 	%r151, %r150, %r3;
	st.shared.f32 	[%r151], %f51;
$L__BB0_17:
	add.s32 	%r36, %r34, 128;
	div.s32 	%r37, %r36, %r95;
	setp.ge.s32 	%p12, %r37, %r24;
	@%p12 bra 	$L__BB0_19;
	rem.s32 	%r152, %r36, %r95;
	add.s32 	%r153, %r37, %r21;
	mad.lo.s32 	%r154, %r153, %r95, %r152;
	mul.wide.s32 	%rd38, %r154, 4;
	add.s64 	%rd39, %rd3, %rd38;
	ld.global.nc.f32 	%f52, [%rd39];
	mad.lo.s32 	%r155, %r37, %r95, %r152;
	shl.b32 	%r156, %r155, 2;
	mov.u32 	%r157, smem;
	add.s32 	%r158, %r157, %r156;
	st.shared.f32 	[%r158], %f52;
	add.s64 	%rd40, %rd2, %rd38;
	ld.global.nc.f32 	%f53, [%rd40];
	add.s32 	%r159, %r158, %r3;
	st.shared.f32 	[%r159], %f53;
$L__BB0_19:
	add.s32 	%r38, %r36, 128;
	div.s32 	%r39, %r38, %r95;
	setp.ge.s32 	%p13, %r39, %r24;
	@%p13 bra 	$L__BB0_21;
	rem.s32 	%r160, %r38, %r95;
	add.s32 	%r161, %r39, %r21;
	mad.lo.s32 	%r162, %r161, %r95, %r160;
	mul.wide.s32 	%rd41, %r162, 4;
	add.s64 	%rd42, %rd3, %rd41;
	ld.global.nc.f32 	%f54, [%rd42];
	mad.lo.s32 	%r163, %r39, %r95, %r160;
	shl.b32 	%r164, %r163, 2;
	mov.u32 	%r165, smem;
	add.s32 	%r166, %r165, %r164;
	st.shared.f32 	[%r166], %f54;
	add.s64 	%rd43, %rd2, %rd41;
	ld.global.nc.f32 	%f55, [%rd43];
	add.s32 	%r167, %r166, %r3;
	st.shared.f32 	[%r167], %f55;
$L__BB0_21:
	add.s32 	%r279, %r38, 128;
	setp.lt.s32 	%p14, %r279, %r5;
	@%p14 bra 	$L__BB0_13;
$L__BB0_22:
	bar.sync 	0;
	setp.lt.s32 	%p15, %r24, 1;
	mov.f32 	%f439, 0fFF800000;
	@%p15 bra 	$L__BB0_61;
	mov.f32 	%f439, 0fFF800000;
	mov.b32 	%r281, 0;
$L__BB0_24:
	setp.ge.s32 	%p16, %r2, %r95;
	mov.f32 	%f438, 0f00000000;
	@%p16 bra 	$L__BB0_56;
	setp.lt.u32 	%p17, %r10, 1920;
	mul.lo.s32 	%r42, %r281, %r95;
	mov.f32 	%f438, 0f00000000;
	mov.u32 	%r285, %r2;
	@%p17 bra 	$L__BB0_46;
	mov.b32 	%r286, 0;
	mov.f32 	%f438, 0f00000000;
	mov.u32 	%r285, %r2;
	bra.uni 	$L__BB0_45;
$L__BB0_27:
	setp.lt.s32 	%p64, %r95, 1;
	@%p64 bra 	$L__BB0_44;
	setp.lt.u32 	%p65, %r95, 385;
	mov.b32 	%r299, 0;
	@%p65 bra 	$L__BB0_39;
	and.b32  	%r269, %r8, 16777212;
	neg.s32 	%r298, %r269;
	add.s64 	%rd79, %rd5, 8;
	add.s32 	%r296, %r2, %r6;
$L__BB0_30:
	add.s32 	%r270, %r297, -256;
	setp.ge.s32 	%p66, %r270, %r95;
	@%p66 bra 	$L__BB0_32;
	ld.local.f32 	%f417, [%rd79+-8];
	div.rn.f32 	%f418, %f417, %f448;
	mul.wide.u32 	%rd68, %r296, 4;
	add.s64 	%rd69, %rd1, %rd68;
	st.global.f32 	[%rd69], %f418;
$L__BB0_32:
	add.s32 	%r271, %r297, -128;
	setp.ge.s32 	%p67, %r271, %r95;
	@%p67 bra 	$L__BB0_34;
	ld.local.f32 	%f419, [%rd79+-4];
	div.rn.f32 	%f420, %f419, %f448;
	add.s32 	%r272, %r296, 128;
	mul.wide.u32 	%rd70, %r272, 4;
	add.s64 	%rd71, %rd1, %rd70;
	st.global.f32 	[%rd71], %f420;
$L__BB0_34:
	setp.ge.s32 	%p68, %r297, %r95;
	@%p68 bra 	$L__BB0_36;
	ld.local.f32 	%f421, [%rd79];
	div.rn.f32 	%f422, %f421, %f448;
	add.s32 	%r273, %r296, 256;
	mul.wide.u32 	%rd72, %r273, 4;
	add.s64 	%rd73, %rd1, %rd72;
	st.global.f32 	[%rd73], %f422;
$L__BB0_36:
	add.s32 	%r274, %r297, 128;
	setp.ge.s32 	%p69, %r274, %r95;
	@%p69 bra 	$L__BB0_38;
	ld.local.f32 	%f423, [%rd79+4];
	div.rn.f32 	%f424, %f423, %f448;
	add.s32 	%r275, %r296, 384;
	mul.wide.u32 	%rd74, %r275, 4;
	add.s64 	%rd75, %rd1, %rd74;
	st.global.f32 	[%rd75], %f424;
$L__BB0_38:
	add.s32 	%r298, %r298, 4;
	add.s64 	%rd79, %rd79, 16;
	add.s32 	%r297, %r297, 512;
	add.s32 	%r296, %r296, 512;
	setp.ne.s32 	%p70, %r298, 0;
	mov.u32 	%r299, %r17;
	@%p70 bra 	$L__BB0_30;
$L__BB0_39:
	setp.eq.s32 	%p71, %r16, 0;
	@%p71 bra 	$L__BB0_44;
	mul.wide.u32 	%rd76, %r299, 4;
	add.s64 	%rd80, %rd5, %rd76;
	shl.b32 	%r276, %r299, 7;
	add.s32 	%r301, %r2, %r276;
	add.s32 	%r302, %r301, %r6;
	neg.s32 	%r300, %r16;
$L__BB0_41:
	.pragma "nounroll";
	setp.ge.s32 	%p72, %r301, %r95;
	@%p72 bra 	$L__BB0_43;
	ld.local.f32 	%f425, [%rd80];
	div.rn.f32 	%f426, %f425, %f448;
	mul.wide.u32 	%rd77, %r302, 4;
	add.s64 	%rd78, %rd1, %rd77;
	st.global.f32 	[%rd78], %f426;
$L__BB0_43:
	add.s64 	%rd80, %rd80, 4;
	add.s32 	%r302, %r302, 128;
	add.s32 	%r301, %r301, 128;
	add.s32 	%r300, %r300, 1;
	setp.ne.s32 	%p73, %r300, 0;
	@%p73 bra 	$L__BB0_41;
$L__BB0_44:
	ret;
$L__BB0_45:
	.pragma "nounroll";
	add.s32 	%r170, %r285, %r6;
	mul.wide.s32 	%rd44, %r170, 4;
	add.s64 	%rd45, %rd4, %rd44;
	ld.global.nc.f32 	%f62, [%rd45];
	add.s32 	%r171, %r285, %r42;
	shl.b32 	%r172, %r171, 2;
	mov.u32 	%r173, smem;
	add.s32 	%r174, %r173, %r172;
	ld.shared.f32 	%f63, [%r174];
	fma.rn.f32 	%f64, %f62, %f63, %f438;
	ld.global.nc.f32 	%f65, [%rd45+512];
	ld.shared.f32 	%f66, [%r174+512];
	fma.rn.f32 	%f67, %f65, %f66, %f64;
	ld.global.nc.f32 	%f68, [%rd45+1024];
	ld.shared.f32 	%f69, [%r174+1024];
	fma.rn.f32 	%f70, %f68, %f69, %f67;
	ld.global.nc.f32 	%f71, [%rd45+1536];
	ld.shared.f32 	%f72, [%r174+1536];
	fma.rn.f32 	%f73, %f71, %f72, %f70;
	ld.global.nc.f32 	%f74, [%rd45+2048];
	ld.shared.f32 	%f75, [%r174+2048];
	fma.rn.f32 	%f76, %f74, %f75, %f73;
	ld.global.nc.f32 	%f77, [%rd45+2560];
	ld.shared.f32 	%f78, [%r174+2560];
	fma.rn.f32 	%f79, %f77, %f78, %f76;
	ld.global.nc.f32 	%f80, [%rd45+3072];
	ld.shared.f32 	%f81, [%r174+3072];
	fma.rn.f32 	%f82, %f80, %f81, %f79;
	ld.global.nc.f32 	%f83, [%rd45+3584];
	ld.shared.f32 	%f84, [%r174+3584];
	fma.rn.f32 	%f85, %f83, %f84, %f82;
	ld.global.nc.f32 	%f86, [%rd45+4096];
	ld.shared.f32 	%f87, [%r174+4096];
	fma.rn.f32 	%f88, %f86, %f87, %f85;
	ld.global.nc.f32 	%f89, [%rd45+4608];
	ld.shared.f32 	%f90, [%r174+4608];
	fma.rn.f32 	%f91, %f89, %f90, %f88;
	ld.global.nc.f32 	%f92, [%rd45+5120];
	ld.shared.f32 	%f93, [%r174+5120];
	fma.rn.f32 	%f94, %f92, %f93, %f91;
	ld.global.nc.f32 	%f95, [%rd45+5632];
	ld.shared.f32 	%f96, [%r174+5632];
	fma.rn.f32 	%f97, %f95, %f96, %f94;
	ld.global.nc.f32 	%f98, [%rd45+6144];
	ld.shared.f32 	%f99, [%r174+6144];
	fma.rn.f32 	%f100, %f98, %f99, %f97;
	ld.global.nc.f32 	%f101, [%rd45+6656];
	ld.shared.f32 	%f102, [%r174+6656];
	fma.rn.f32 	%f103, %f101, %f102, %f100;
	ld.global.nc.f32 	%f104, [%rd45+7168];
	ld.shared.f32 	%f105, [%r174+7168];
	fma.rn.f32 	%f106, %f104, %f105, %f103;
	ld.global.nc.f32 	%f107, [%rd45+7680];
	ld.shared.f32 	%f108, [%r174+7680];
	fma.rn.f32 	%f438, %f107, %f108, %f106;
	add.s32 	%r285, %r285, 2048;
	add.s32 	%r286, %r286, 16;
	setp.eq.s32 	%p18, %r286, %r14;
	@%p18 bra 	$L__BB0_46;
	bra.uni 	$L__BB0_45;
$L__BB0_46:
	setp.eq.s32 	%p19, %r11, 0;
	@%p19 bra 	$L__BB0_56;
	add.s32 	%r175, %r11, -1;
	setp.lt.u32 	%p20, %r175, 7;
	@%p20 bra 	$L__BB0_49;
	add.s32 	%r176, %r285, %r6;
	mul.wide.s32 	%rd46, %r176, 4;
	add.s64 	%rd47, %rd4, %rd46;
	ld.global.nc.f32 	%f110, [%rd47];
	add.s32 	%r177, %r285, %r42;
	shl.b32 	%r178, %r177, 2;
	mov.u32 	%r179, smem;
	add.s32 	%r180, %r179, %r178;
	ld.shared.f32 	%f111, [%r180];
	fma.rn.f32 	%f112, %f110, %f111, %f438;
	ld.global.nc.f32 	%f113, [%rd47+512];
	ld.shared.f32 	%f114, [%r180+512];
	fma.rn.f32 	%f115, %f113, %f114, %f112;
	ld.global.nc.f32 	%f116, [%rd47+1024];
	ld.shared.f32 	%f117, [%r180+1024];
	fma.rn.f32 	%f118, %f116, %f117, %f115;
	ld.global.nc.f32 	%f119, [%rd47+1536];
	ld.shared.f32 	%f120, [%r180+1536];
	fma.rn.f32 	%f121, %f119, %f120, %f118;
	ld.global.nc.f32 	%f122, [%rd47+2048];
	ld.shared.f32 	%f123, [%r180+2048];
	fma.rn.f32 	%f124, %f122, %f123, %f121;
	ld.global.nc.f32 	%f125, [%rd47+2560];
	ld.shared.f32 	%f126, [%r180+2560];
	fma.rn.f32 	%f127, %f125, %f126, %f124;
	ld.global.nc.f32 	%f128, [%rd47+3072];
	ld.shared.f32 	%f129, [%r180+3072];
	fma.rn.f32 	%f130, %f128, %f129, %f127;
	ld.global.nc.f32 	%f131, [%rd47+3584];
	ld.shared.f32 	%f132, [%r180+3584];
	fma.rn.f32 	%f438, %f131, %f132, %f130;
	add.s32 	%r285, %r285, 1024;
$L__BB0_49:
	setp.eq.s32 	%p21, %r12, 0;
	@%p21 bra 	$L__BB0_56;
	add.s32 	%r181, %r12, -1;
	setp.lt.u32 	%p22, %r181, 3;
	@%p22 bra 	$L__BB0_52;
	add.s32 	%r182, %r285, %r6;
	mul.wide.s32 	%rd48, %r182, 4;
	add.s64 	%rd49, %rd4, %rd48;
	ld.global.nc.f32 	%f134, [%rd49];
	add.s32 	%r183, %r285, %r42;
	shl.b32 	%r184, %r183, 2;
	mov.u32 	%r185, smem;
	add.s32 	%r186, %r185, %r184;
	ld.shared.f32 	%f135, [%r186];
	fma.rn.f32 	%f136, %f134, %f135, %f438;
	ld.global.nc.f32 	%f137, [%rd49+512];
	ld.shared.f32 	%f138, [%r186+512];
	fma.rn.f32 	%f139, %f137, %f138, %f136;
	ld.global.nc.f32 	%f140, [%rd49+1024];
	ld.shared.f32 	%f141, [%r186+1024];
	fma.rn.f32 	%f142, %f140, %f141, %f139;
	ld.global.nc.f32 	%f143, [%rd49+1536];
	ld.shared.f32 	%f144, [%r186+1536];
	fma.rn.f32 	%f438, %f143, %f144, %f142;
	add.s32 	%r285, %r285, 512;
$L__BB0_52:
	setp.eq.s32 	%p23, %r15, 0;
	@%p23 bra 	$L__BB0_56;
	setp.eq.s32 	%p24, %r15, 1;
	add.s32 	%r187, %r285, %r6;
	mul.wide.s32 	%rd50, %r187, 4;
	add.s64 	%rd8, %rd4, %rd50;
	ld.global.nc.f32 	%f145, [%rd8];
	add.s32 	%r188, %r285, %r42;
	shl.b32 	%r189, %r188, 2;
	mov.u32 	%r190, smem;
	add.s32 	%r48, %r190, %r189;
	ld.shared.f32 	%f146, [%r48];
	fma.rn.f32 	%f438, %f145, %f146, %f438;
	@%p24 bra 	$L__BB0_56;
	setp.eq.s32 	%p25, %r15, 2;
	ld.global.nc.f32 	%f147, [%rd8+512];
	ld.shared.f32 	%f148, [%r48+512];
	fma.rn.f32 	%f438, %f147, %f148, %f438;
	@%p25 bra 	$L__BB0_56;
	ld.global.nc.f32 	%f149, [%rd8+1024];
	ld.shared.f32 	%f150, [%r48+1024];
	fma.rn.f32 	%f438, %f149, %f150, %f438;
$L__BB0_56:
	and.b32  	%r191, %r2, 31;
	setp.ne.s32 	%p26, %r191, 0;
	mov.b32 	%r192, %f438;
	shfl.sync.down.b32	%r193|%p27, %r192, 16, 31, -1;
	mov.b32 	%f151, %r193;
	add.f32 	%f152, %f438, %f151;
	mov.b32 	%r194, %f152;
	shfl.sync.down.b32	%r195|%p28, %r194, 8, 31, -1;
	mov.b32 	%f153, %r195;
	add.f32 	%f154, %f152, %f153;
	mov.b32 	%r196, %f154;
	shfl.sync.down.b32	%r197|%p29, %r196, 4, 31, -1;
	mov.b32 	%f155, %r197;
	add.f32 	%f156, %f154, %f155;
	mov.b32 	%r198, %f156;
	shfl.sync.down.b32	%r199|%p30, %r198, 2, 31, -1;
	mov.b32 	%f157, %r199;
	add.f32 	%f158, %f156, %f157;
	mov.b32 	%r200, %f158;
	shfl.sync.down.b32	%r201|%p31, %r200, 1, 31, -1;
	mov.b32 	%f159, %r201;
	add.f32 	%f18, %f158, %f159;
	@%p26 bra 	$L__BB0_58;
	shr.u32 	%r202, %r2, 3;
	mov.u32 	%r203, _ZZ22waller_tiled_attentionPKfS0_S0_PfiifE9warp_sums;
	add.s32 	%r204, %r203, %r202;
	st.shared.f32 	[%r204], %f18;
$L__BB0_58:
	setp.ne.s32 	%p32, %r2, 0;
	bar.sync 	0;
	add.s32 	%r205, %r7, %r281;
	shl.b32 	%r206, %r205, 2;
	mov.u32 	%r207, smem;
	add.s32 	%r53, %r207, %r206;
	@%p32 bra 	$L__BB0_60;
	ld.param.f32 	%f427, [_Z22waller_tiled_attentionPKfS0_S0_Pfiif_param_6];
	ld.shared.f32 	%f160, [_ZZ22waller_tiled_attentionPKfS0_S0_PfiifE9warp_sums];
	add.f32 	%f161, %f160, 0f00000000;
	ld.shared.f32 	%f162, [_ZZ22waller_tiled_attentionPKfS0_S0_PfiifE9warp_sums+4];
	add.f32 	%f163, %f161, %f162;
	ld.shared.f32 	%f164, [_ZZ22waller_tiled_attentionPKfS0_S0_PfiifE9warp_sums+8];
	add.f32 	%f165, %f163, %f164;
	ld.shared.f32 	%f166, [_ZZ22waller_tiled_attentionPKfS0_S0_PfiifE9warp_sums+12];
	add.f32 	%f167, %f165, %f166;
	mul.f32 	%f168, %f427, %f167;
	st.shared.f32 	[%r53], %f168;
$L__BB0_60:
	bar.sync 	0;
	ld.shared.f32 	%f169, [%r53];
	mul.wide.u32 	%rd51, %r281, 4;
	add.s64 	%rd52, %rd6, %rd51;
	st.local.f32 	[%rd52], %f169;
	max.f32 	%f439, %f439, %f169;
	add.s32 	%r281, %r281, 1;
	setp.lt.s32 	%p33, %r281, %r24;
	@%p33 bra 	$L__BB0_24;
$L__BB0_61:
	setp.lt.s32 	%p34, %r95, 1;
	max.f32 	%f428, %f1, %f439;
	sub.f32 	%f170, %f1, %f428;
	fma.rn.f32 	%f171, %f170, 0f3BBB989D, 0f3F000000;
	cvt.sat.f32.f32 	%f172, %f171;
	mov.f32 	%f173, 0f4B400001;
	mov.f32 	%f174, 0f437C0000;
	fma.rm.f32 	%f175, %f172, %f174, %f173;
	add.f32 	%f176, %f175, 0fCB40007F;
	neg.f32 	%f177, %f176;
	fma.rn.f32 	%f178, %f170, 0f3FB8AA3B, %f177;
	fma.rn.f32 	%f179, %f170, 0f32A57060, %f178;
	mov.b32 	%r208, %f175;
	shl.b32 	%r209, %r208, 23;
	mov.b32 	%f180, %r209;
	ex2.approx.ftz.f32 	%f181, %f179;
	mul.f32 	%f22, %f181, %f180;
	mul.f32 	%f448, %f448, %f22;
	@%p34 bra 	$L__BB0_69;
	setp.lt.s32 	%p35, %r95, 385;
	mov.b32 	%r287, 0;
	@%p35 bra 	$L__BB0_65;
	mov.b32 	%r291, 0;
$L__BB0_64:
	mul.wide.u32 	%rd53, %r291, 4;
	add.s64 	%rd54, %rd5, %rd53;
	ld.local.v4.f32 	{%f182, %f183, %f184, %f185}, [%rd54];
	mul.f32 	%f186, %f22, %f182;
	mul.f32 	%f187, %f22, %f183;
	mul.f32 	%f188, %f22, %f184;
	mul.f32 	%f189, %f22, %f185;
	st.local.v4.f32 	[%rd54], {%f186, %f187, %f188, %f189};
	add.s32 	%r291, %r291, 4;
	setp.eq.s32 	%p36, %r291, %r17;
	mov.u32 	%r287, %r17;
	@%p36 bra 	$L__BB0_65;
	bra.uni 	$L__BB0_64;
$L__BB0_65:
	setp.eq.s32 	%p37, %r16, 0;
	@%p37 bra 	$L__BB0_69;
	setp.eq.s32 	%p38, %r16, 1;
	mul.wide.u32 	%rd55, %r287, 4;
	add.s64 	%rd9, %rd5, %rd55;
	ld.local.f32 	%f190, [%rd9];
	mul.f32 	%f191, %f22, %f190;
	st.local.f32 	[%rd9], %f191;
	@%p38 bra 	$L__BB0_69;
	setp.eq.s32 	%p39, %r16, 2;
	ld.local.f32 	%f192, [%rd9+4];
	mul.f32 	%f193, %f22, %f192;
	st.local.f32 	[%rd9+4], %f193;
	@%p39 bra 	$L__BB0_69;
	ld.local.f32 	%f194, [%rd9+8];
	mul.f32 	%f195, %f22, %f194;
	st.local.f32 	[%rd9+8], %f195;
$L__BB0_69:
	@%p15 bra 	$L__BB0_104;
	@%p34 bra 	$L__BB0_93;
	mov.b32 	%r288, 0;
$L__BB0_72:
	setp.lt.s32 	%p50, %r95, 385;
	mul.wide.u32 	%rd64, %r288, 4;
	add.s64 	%rd65, %rd6, %rd64;
	ld.local.f32 	%f383, [%rd65];
	sub.f32 	%f384, %f383, %f428;
	fma.rn.f32 	%f385, %f384, 0f3BBB989D, 0f3F000000;
	cvt.sat.f32.f32 	%f386, %f385;
	mov.f32 	%f387, 0f4B400001;
	mov.f32 	%f388, 0f437C0000;
	fma.rm.f32 	%f389, %f386, %f388, %f387;
	add.f32 	%f390, %f389, 0fCB40007F;
	neg.f32 	%f391, %f390;
	fma.rn.f32 	%f392, %f384, 0f3FB8AA3B, %f391;
	fma.rn.f32 	%f393, %f384, 0f32A57060, %f392;
	mov.b32 	%r254, %f389;
	shl.b32 	%r255, %r254, 23;
	mov.b32 	%f394, %r255;
	ex2.approx.ftz.f32 	%f395, %f393;
	mul.f32 	%f25, %f395, %f394;
	add.f32 	%f448, %f448, %f25;
	mul.lo.s32 	%r57, %r288, %r95;
	mov.b32 	%r290, 0;
	@%p50 bra 	$L__BB0_83;
	mov.b32 	%r289, 0;
$L__BB0_74:
	shl.b32 	%r257, %r289, 7;
	add.s32 	%r59, %r257, %r2;
	setp.ge.s32 	%p51, %r59, %r95;
	add.s32 	%r258, %r59, %r57;
	shl.b32 	%r259, %r258, 2;
	add.s32 	%r60, %r4, %r259;
	mul.wide.u32 	%rd66, %r289, 4;
	add.s64 	%rd10, %rd5, %rd66;
	@%p51 bra 	$L__BB0_76;
	ld.shared.f32 	%f396, [%r60];
	ld.local.f32 	%f397, [%rd10];
	fma.rn.f32 	%f398, %f25, %f396, %f397;
	st.local.f32 	[%rd10], %f398;
$L__BB0_76:
	add.s32 	%r260, %r59, 128;
	setp.ge.s32 	%p52, %r260, %r95;
	@%p52 bra 	$L__BB0_78;
	ld.shared.f32 	%f399, [%r60+512];
	ld.local.f32 	%f400, [%rd10+4];
	fma.rn.f32 	%f401, %f25, %f399, %f400;
	st.local.f32 	[%rd10+4], %f401;
$L__BB0_78:
	add.s32 	%r261, %r59, 256;
	setp.ge.s32 	%p53, %r261, %r95;
	@%p53 bra 	$L__BB0_80;
	ld.shared.f32 	%f402, [%r60+1024];
	ld.local.f32 	%f403, [%rd10+8];
	fma.rn.f32 	%f404, %f25, %f402, %f403;
	st.local.f32 	[%rd10+8], %f404;
$L__BB0_80:
	add.s32 	%r262, %r59, 384;
	setp.ge.s32 	%p54, %r262, %r95;
	@%p54 bra 	$L__BB0_82;
	ld.shared.f32 	%f405, [%r60+1536];
	ld.local.f32 	%f406, [%rd10+12];
	fma.rn.f32 	%f407, %f25, %f405, %f406;
	st.local.f32 	[%rd10+12], %f407;
$L__BB0_82:
	add.s32 	%r289, %r289, 4;
	setp.ne.s32 	%p55, %r289, %r17;
	mov.u32 	%r290, %r17;
	@%p55 bra 	$L__BB0_74;
$L__BB0_83:
	setp.eq.s32 	%p56, %r16, 0;
	@%p56 bra 	$L__BB0_92;
	shl.b32 	%r263, %r290, 7;
	add.s32 	%r63, %r263, %r2;
	setp.ge.s32 	%p57, %r63, %r95;
	add.s32 	%r264, %r63, %r57;
	shl.b32 	%r265, %r264, 2;
	add.s32 	%r64, %r4, %r265;
	mul.wide.u32 	%rd67, %r290, 4;
	add.s64 	%rd11, %rd5, %rd67;
	@%p57 bra 	$L__BB0_86;
	ld.shared.f32 	%f408, [%r64];
	ld.local.f32 	%f409, [%rd11];
	fma.rn.f32 	%f410, %f25, %f408, %f409;
	st.local.f32 	[%rd11], %f410;
$L__BB0_86:
	setp.eq.s32 	%p58, %r16, 1;
	@%p58 bra 	$L__BB0_92;
	add.s32 	%r266, %r63, 128;
	setp.ge.s32 	%p59, %r266, %r95;
	@%p59 bra 	$L__BB0_89;
	ld.shared.f32 	%f411, [%r64+512];
	ld.local.f32 	%f412, [%rd11+4];
	fma.rn.f32 	%f413, %f25, %f411, %f412;
	st.local.f32 	[%rd11+4], %f413;
$L__BB0_89:
	setp.eq.s32 	%p60, %r16, 2;
	@%p60 bra 	$L__BB0_92;
	add.s32 	%r267, %r63, 256;
	setp.ge.s32 	%p61, %r267, %r95;
	@%p61 bra 	$L__BB0_92;
	ld.shared.f32 	%f414, [%r64+1024];
	ld.local.f32 	%f415, [%rd11+8];
	fma.rn.f32 	%f416, %f25, %f414, %f415;
	st.local.f32 	[%rd11+8], %f416;
$L__BB0_92:
	add.s32 	%r288, %r288, 1;
	setp.lt.s32 	%p62, %r288, %r24;
	@%p62 bra 	$L__BB0_72;
	bra.uni 	$L__BB0_104;
$L__BB0_93:
	shl.b32 	%r213, %r277, 5;
	not.b32 	%r214, %r213;
	add.s32 	%r215, %r214, %r23;
	setp.lt.u32 	%p42, %r215, 7;
	mov.b32 	%r294, 0;
	@%p42 bra 	$L__BB0_96;
	mov.b32 	%r292, 0;
$L__BB0_95:
	.pragma "nounroll";
	mul.wide.u32 	%rd56, %r292, 4;
	add.s64 	%rd57, %rd6, %rd56;
	ld.local.v4.f32 	{%f197, %f198, %f199, %f200}, [%rd57];
	sub.f32 	%f201, %f197, %f428;
	fma.rn.f32 	%f202, %f201, 0f3BBB989D, 0f3F000000;
	cvt.sat.f32.f32 	%f203, %f202;
	mov.f32 	%f204, 0f4B400001;
	mov.f32 	%f205, 0f437C0000;
	fma.rm.f32 	%f206, %f203, %f205, %f204;
	add.f32 	%f207, %f206, 0fCB40007F;
	neg.f32 	%f208, %f207;
	fma.rn.f32 	%f209, %f201, 0f3FB8AA3B, %f208;
	fma.rn.f32 	%f210, %f201, 0f32A57060, %f209;
	mov.b32 	%r217, %f206;
	shl.b32 	%r218, %r217, 23;
	mov.b32 	%f211, %r218;
	ex2.approx.ftz.f32 	%f212, %f210;
	fma.rn.f32 	%f213, %f212, %f211, %f448;
	sub.f32 	%f214, %f198, %f428;
	fma.rn.f32 	%f215, %f214, 0f3BBB989D, 0f3F000000;
	cvt.sat.f32.f32 	%f216, %f215;
	fma.rm.f32 	%f217, %f216, %f205, %f204;
	add.f32 	%f218, %f217, 0fCB40007F;
	neg.f32 	%f219, %f218;
	fma.rn.f32 	%f220, %f214, 0f3FB8AA3B, %f219;
	fma.rn.f32 	%f221, %f214, 0f32A57060, %f220;
	mov.b32 	%r219, %f217;
	shl.b32 	%r220, %r219, 23;
	mov.b32 	%f222, %r220;
	ex2.approx.ftz.f32 	%f223, %f221;
	fma.rn.f32 	%f224, %f223, %f222, %f213;
	sub.f32 	%f225, %f199, %f428;
	fma.rn.f32 	%f226, %f225, 0f3BBB989D, 0f3F000000;
	cvt.sat.f32.f32 	%f227, %f226;
	fma.rm.f32 	%f228, %f227, %f205, %f204;
	add.f32 	%f229, %f228, 0fCB40007F;
	neg.f32 	%f230, %f229;
	fma.rn.f32 	%f231, %f225, 0f3FB8AA3B, %f230;
	fma.rn.f32 	%f232, %f225, 0f32A57060, %f231;
	mov.b32 	%r221, %f228;
	shl.b32 	%r222, %r221, 23;
	mov.b32 	%f233, %r222;
	ex2.approx.ftz.f32 	%f234, %f232;
	fma.rn.f32 	%f235, %f234, %f233, %f224;
	sub.f32 	%f236, %f200, %f428;
	fma.rn.f32 	%f237, %f236, 0f3BBB989D, 0f3F000000;
	cvt.sat.f32.f32 	%f238, %f237;
	fma.rm.f32 	%f239, %f238, %f205, %f204;
	add.f32 	%f240, %f239, 0fCB40007F;
	neg.f32 	%f241, %f240;
	fma.rn.f32 	%f242, %f236, 0f3FB8AA3B, %f241;
	fma.rn.f32 	%f243, %f236, 0f32A57060, %f242;
	mov.b32 	%r223, %f239;
	shl.b32 	%r224, %r223, 23;
	mov.b32 	%f244, %r224;
	ex2.approx.ftz.f32 	%f245, %f243;
	fma.rn.f32 	%f246, %f245, %f244, %f235;
	ld.local.v4.f32 	{%f247, %f248, %f249, %f250}, [%rd57+16];
	sub.f32 	%f251, %f247, %f428;
	fma.rn.f32 	%f252, %f251, 0f3BBB989D, 0f3F000000;
	cvt.sat.f32.f32 	%f253, %f252;
	fma.rm.f32 	%f254, %f253, %f205, %f204;
	add.f32 	%f255, %f254, 0fCB40007F;
	neg.f32 	%f256, %f255;
	fma.rn.f32 	%f257, %f251, 0f3FB8AA3B, %f256;
	fma.rn.f32 	%f258, %f251, 0f32A57060, %f257;
	mov.b32 	%r225, %f254;
	shl.b32 	%r226, %r225, 23;
	mov.b32 	%f259, %r226;
	ex2.approx.ftz.f32 	%f260, %f258;
	fma.rn.f32 	%f261, %f260, %f259, %f246;
	sub.f32 	%f262, %f248, %f428;
	fma.rn.f32 	%f263, %f262, 0f3BBB989D, 0f3F000000;
	cvt.sat.f32.f32 	%f264, %f263;
	fma.rm.f32 	%f265, %f264, %f205, %f204;
	add.f32 	%f266, %f265, 0fCB40007F;
	neg.f32 	%f267, %f266;
	fma.rn.f32 	%f268, %f262, 0f3FB8AA3B, %f267;
	fma.rn.f32 	%f269, %f262, 0f32A57060, %f268;
	mov.b32 	%r227, %f265;
	shl.b32 	%r228, %r227, 23;
	mov.b32 	%f270, %r228;
	ex2.approx.ftz.f32 	%f271, %f269;
	fma.rn.f32 	%f272, %f271, %f270, %f261;
	sub.f32 	%f273, %f249, %f428;
	fma.rn.f32 	%f274, %f273, 0f3BBB989D, 0f3F000000;
	cvt.sat.f32.f32 	%f275, %f274;
	fma.rm.f32 	%f276, %f275, %f205, %f204;
	add.f32 	%f277, %f276, 0fCB40007F;
	neg.f32 	%f278, %f277;
	fma.rn.f32 	%f279, %f273, 0f3FB8AA3B, %f278;
	fma.rn.f32 	%f280, %f273, 0f32A57060, %f279;
	mov.b32 	%r229, %f276;
	shl.b32 	%r230, %r229, 23;
	mov.b32 	%f281, %r230;
	ex2.approx.ftz.f32 	%f282, %f280;
	fma.rn.f32 	%f283, %f282, %f281, %f272;
	sub.f32 	%f284, %f250, %f428;
	fma.rn.f32 	%f285, %f284, 0f3BBB989D, 0f3F000000;
	cvt.sat.f32.f32 	%f286, %f285;
	fma.rm.f32 	%f287, %f286, %f205, %f204;
	add.f32 	%f288, %f287, 0fCB40007F;
	neg.f32 	%f289, %f288;
	fma.rn.f32 	%f290, %f284, 0f3FB8AA3B, %f289;
	fma.rn.f32 	%f291, %f284, 0f32A57060, %f290;
	mov.b32 	%r231, %f287;
	shl.b32 	%r232, %r231, 23;
	mov.b32 	%f292, %r232;
	ex2.approx.ftz.f32 	%f293, %f291;
	fma.rn.f32 	%f448, %f293, %f292, %f283;
	add.s32 	%r292, %r292, 8;
	shl.b32 	%r233, %r277, 5;
	sub.s32 	%r234, %r23, %r233;
	and.b32  	%r235, %r23, 7;
	sub.s32 	%r294, %r234, %r235;
	setp.ne.s32 	%p43, %r292, %r294;
	@%p43 bra 	$L__BB0_95;
$L__BB0_96:
	and.b32  	%r72, %r23, 7;
	setp.eq.s32 	%p44, %r72, 0;
	@%p44 bra 	$L__BB0_104;
	add.s32 	%r236, %r72, -1;
	setp.lt.u32 	%p45, %r236, 3;
	@%p45 bra 	$L__BB0_99;
	mul.wide.u32 	%rd58, %r294, 4;
	add.s64 	%rd59, %rd6, %rd58;
	ld.local.f32 	%f295, [%rd59];
	sub.f32 	%f296, %f295, %f428;
	fma.rn.f32 	%f297, %f296, 0f3BBB989D, 0f3F000000;
	cvt.sat.f32.f32 	%f298, %f297;
	mov.f32 	%f299, 0f4B400001;
	mov.f32 	%f300, 0f437C0000;
	fma.rm.f32 	%f301, %f298, %f300, %f299;
	add.f32 	%f302, %f301, 0fCB40007F;
	neg.f32 	%f303, %f302;
	fma.rn.f32 	%f304, %f296, 0f3FB8AA3B, %f303;
	fma.rn.f32 	%f305, %f296, 0f32A57060, %f304;
	mov.b32 	%r237, %f301;
	shl.b32 	%r238, %r237, 23;
	mov.b32 	%f306, %r238;
	ex2.approx.ftz.f32 	%f307, %f305;
	fma.rn.f32 	%f308, %f307, %f306, %f448;
	ld.local.f32 	%f309, [%rd59+4];
	sub.f32 	%f310, %f309, %f428;
	fma.rn.f32 	%f311, %f310, 0f3BBB989D, 0f3F000000;
	cvt.sat.f32.f32 	%f312, %f311;
	fma.rm.f32 	%f313, %f312, %f300, %f299;
	add.f32 	%f314, %f313, 0fCB40007F;
	neg.f32 	%f315, %f314;
	fma.rn.f32 	%f316, %f310, 0f3FB8AA3B, %f315;
	fma.rn.f32 	%f317, %f310, 0f32A57060, %f316;
	mov.b32 	%r239, %f313;
	shl.b32 	%r240, %r239, 23;
	mov.b32 	%f318, %r240;
	ex2.approx.ftz.f32 	%f319, %f317;
	fma.rn.f32 	%f320, %f319, %f318, %f308;
	ld.local.f32 	%f321, [%rd59+8];
	sub.f32 	%f322, %f321, %f428;
	fma.rn.f32 	%f323, %f322, 0f3BBB989D, 0f3F000000;
	cvt.sat.f32.f32 	%f324, %f323;
	fma.rm.f32 	%f325, %f324, %f300, %f299;
	add.f32 	%f326, %f325, 0fCB40007F;
	neg.f32 	%f327, %f326;
	fma.rn.f32 	%f328, %f322, 0f3FB8AA3B, %f327;
	fma.rn.f32 	%f329, %f322, 0f32A57060, %f328;
	mov.b32 	%r241, %f325;
	shl.b32 	%r242, %r241, 23;
	mov.b32 	%f330, %r242;
	ex2.approx.ftz.f32 	%f331, %f329;
	fma.rn.f32 	%f332, %f331, %f330, %f320;
	ld.local.f32 	%f333, [%rd59+12];
	sub.f32 	%f334, %f333, %f428;
	fma.rn.f32 	%f335, %f334, 0f3BBB989D, 0f3F000000;
	cvt.sat.f32.f32 	%f336, %f335;
	fma.rm.f32 	%f337, %f336, %f300, %f299;
	add.f32 	%f338, %f337, 0fCB40007F;
	neg.f32 	%f339, %f338;
	fma.rn.f32 	%f340, %f334, 0f3FB8AA3B, %f339;
	fma.rn.f32 	%f341, %f334, 0f32A57060, %f340;
	mov.b32 	%r243, %f337;
	shl.b32 	%r244, %r243, 23;
	mov.b32 	%f342, %r244;
	ex2.approx.ftz.f32 	%f343, %f341;
	fma.rn.f32 	%f448, %f343, %f342, %f332;
	add.s32 	%r294, %r294, 4;
$L__BB0_99:
	and.b32  	%r75, %r23, 3;
	setp.eq.s32 	%p46, %r75, 0;
	@%p46 bra 	$L__BB0_104;
	setp.eq.s32 	%p47, %r75, 1;
	@%p47 bra 	$L__BB0_102;
	mul.wide.u32 	%rd60, %r294, 4;
	add.s64 	%rd61, %rd6, %rd60;
	ld.local.f32 	%f345, [%rd61];
	sub.f32 	%f346, %f345, %f428;
	fma.rn.f32 	%f347, %f346, 0f3BBB989D, 0f3F000000;
	cvt.sat.f32.f32 	%f348, %f347;
	mov.f32 	%f349, 0f4B400001;
	mov.f32 	%f350, 0f437C0000;
	fma.rm.f32 	%f351, %f348, %f350, %f349;
	add.f32 	%f352, %f351, 0fCB40007F;
	neg.f32 	%f353, %f352;
	fma.rn.f32 	%f354, %f346, 0f3FB8AA3B, %f353;
	fma.rn.f32 	%f355, %f346, 0f32A57060, %f354;
	mov.b32 	%r245, %f351;
	shl.b32 	%r246, %r245, 23;
	mov.b32 	%f356, %r246;
	ex2.approx.ftz.f32 	%f357, %f355;
	fma.rn.f32 	%f358, %f357, %f356, %f448;
	ld.local.f32 	%f359, [%rd61+4];
	sub.f32 	%f360, %f359, %f428;
	fma.rn.f32 	%f361, %f360, 0f3BBB989D, 0f3F000000;
	cvt.sat.f32.f32 	%f362, %f361;
	fma.rm.f32 	%f363, %f362, %f350, %f349;
	add.f32 	%f364, %f363, 0fCB40007F;
	neg.f32 	%f365, %f364;
	fma.rn.f32 	%f366, %f360, 0f3FB8AA3B, %f365;
	fma.rn.f32 	%f367, %f360, 0f32A57060, %f366;
	mov.b32 	%r247, %f363;
	shl.b32 	%r248, %r247, 23;
	mov.b32 	%f368, %r248;
	ex2.approx.ftz.f32 	%f369, %f367;
	fma.rn.f32 	%f448, %f369, %f368, %f358;
	add.s32 	%r294, %r294, 2;
$L__BB0_102:
	and.b32  	%r249, %r23, 1;
	setp.eq.b32 	%p48, %r249, 1;
	not.pred 	%p49, %p48;
	@%p49 bra 	$L__BB0_104;
	mul.wide.u32 	%rd62, %r294, 4;
	add.s64 	%rd63, %rd6, %rd62;
	ld.local.f32 	%f370, [%rd63];
	sub.f32 	%f371, %f370, %f428;
	fma.rn.f32 	%f372, %f371, 0f3BBB989D, 0f3F000000;
	cvt.sat.f32.f32 	%f373, %f372;
	mov.f32 	%f374, 0f4B400001;
	mov.f32 	%f375, 0f437C0000;
	fma.rm.f32 	%f376, %f373, %f375, %f374;
	add.f32 	%f377, %f376, 0fCB40007F;
	neg.f32 	%f378, %f377;
	fma.rn.f32 	%f379, %f371, 0f3FB8AA3B, %f378;
	fma.rn.f32 	%f380, %f371, 0f32A57060, %f379;
	mov.b32 	%r250, %f376;
	shl.b32 	%r251, %r250, 23;
	mov.b32 	%f381, %r251;
	ex2.approx.ftz.f32 	%f382, %f380;
	fma.rn.f32 	%f448, %f382, %f381, %f448;
$L__BB0_104:
	bar.sync 	0;
	setp.gt.u32 	%p63, %r278, %r1;
	add.s32 	%r277, %r277, 1;
	@%p63 bra 	$L__BB0_27;
	bra.uni 	$L__BB0_2;

}


// ===== COMPILED SASS (sm_100) =====

	.target	sm_100

	.elftype	@"ET_EXEC"


//--------------------- .note.nv.tkinfo           --------------------------
	.section	.note.nv.tkinfo,"",@"SHT_NOTE"
	.sectionflags	@"SHF_NOTE_NV_TKINFO"
	.tkinfo
        /*0018*/ 	.word	0x00000002
        /*0030*/ 	.string	""
        /*0030*/ 	.string	"ptxas"
        /*0030*/ 	.string	"Cuda compilation tools, release 13.0, V13.0.88"
        /*0030*/ 	.string	"Build cuda_13.0.r13.0/compiler.36424714_0"
        /*0030*/ 	.string	"-arch sm_100 -m 64 "



//--------------------- .note.nv.cuinfo           --------------------------
	.section	.note.nv.cuinfo,"",@"SHT_NOTE"
	.sectionflags	@"SHF_NOTE_NV_CUINFO"
        /*0018*/ 	.short	0x0002
        /*001a*/ 	.short	0x0064
        /*001c*/ 	.short	0x0082
	.zero		2


//--------------------- .nv.info                  --------------------------
	.section	.nv.info,"",@"SHT_CUDA_INFO"
	.align	4


	//----- nvinfo : EIATTR_REGCOUNT
	.align		4
        /*0000*/ 	.byte	0x04, 0x2f
        /*0002*/ 	.short	(.L_1 - .L_0)
	.align		4
.L_0:
        /*0004*/ 	.word	index@(_Z22waller_tiled_attentionPKfS0_S0_Pfiif)
        /*0008*/ 	.word	0x00000026


	//----- nvinfo : EIATTR_FRAME_SIZE
	.align		4
.L_1:
        /*000c*/ 	.byte	0x04, 0x11
        /*000e*/ 	.short	(.L_3 - .L_2)
	.align		4
.L_2:
        /*0010*/ 	.word	index@($__internal_0_$__cuda_sm3x_div_rn_noftz_f32_slowpath)
        /*0014*/ 	.word	0x00000090


	//----- nvinfo : EIATTR_FRAME_SIZE
	.align		4
.L_3:
        /*0018*/ 	.byte	0x04, 0x11
        /*001a*/ 	.short	(.L_5 - .L_4)
	.align		4
.L_4:
        /*001c*/ 	.word	index@(_Z22waller_tiled_attentionPKfS0_S0_Pfiif)
        /*0020*/ 	.word	0x00000090


	//----- nvinfo : EIATTR_MIN_STACK_SIZE
	.align		4
.L_5:
        /*0024*/ 	.byte	0x04, 0x12
        /*0026*/ 	.short	(.L_7 - .L_6)
	.align		4
.L_6:
        /*0028*/ 	.word	index@(_Z22waller_tiled_attentionPKfS0_S0_Pfiif)
        /*002c*/ 	.word	0x00000090
.L_7:


//--------------------- .nv.compat                --------------------------
	.section	.nv.compat,"",@"SHT_CUDA_COMPAT_INFO"
	.align	4
        /*0000*/ 	.byte	0x02, 0x09, 0x00, 0x00, 0x02, 0x02, 0x01, 0x00, 0x02, 0x05, 0x05, 0x00, 0x03, 0x07, 0x01, 0x01
        /*0010*/ 	.byte	0x02, 0x03, 0x00, 0x00, 0x02, 0x06, 0x01, 0x00, 0x04, 0x0b, 0x08, 0x00, 0x01, 0x00, 0x00, 0x00
        /*0020*/ 	.byte	0x00, 0x00, 0x00, 0x00


//--------------------- .nv.info._Z22waller_tiled_attentionPKfS0_S0_Pfiif --------------------------
	.section	.nv.info._Z22waller_tiled_attentionPKfS0_S0_Pfiif,"",@"SHT_CUDA_INFO"
	.sectionflags	@""
	.align	4


	//----- nvinfo : EIATTR_CUDA_API_VERSION
	.align		4
        /*0000*/ 	.byte	0x04, 0x37
        /*0002*/ 	.short	(.L_9 - .L_8)
.L_8:
        /*0004*/ 	.word	0x00000082


	//----- nvinfo : EIATTR_KPARAM_INFO
	.align		4
.L_9:
        /*0008*/ 	.byte	0x04, 0x17
        /*000a*/ 	.short	(.L_11 - .L_10)
.L_10:
        /*000c*/ 	.word	0x00000000
        /*0010*/ 	.short	0x0006
        /*0012*/ 	.short	0x0028
        /*0014*/ 	.byte	0x00, 0xf0, 0x11, 0x00


	//----- nvinfo : EIATTR_KPARAM_INFO
	.align		4
.L_11:
        /*0018*/ 	.byte	0x04, 0x17
        /*001a*/ 	.short	(.L_13 - .L_12)
.L_12:
        /*001c*/ 	.word	0x00000000
        /*0020*/ 	.short	0x0005
        /*0022*/ 	.short	0x0024
        /*0024*/ 	.byte	0x00, 0xf0, 0x11, 0x00


	//----- nvinfo : EIATTR_KPARAM_INFO
	.align		4
.L_13:
        /*0028*/ 	.byte	0x04, 0x17
        /*002a*/ 	.short	(.L_15 - .L_14)
.L_14:
        /*002c*/ 	.word	0x00000000
        /*0030*/ 	.short	0x0004
        /*0032*/ 	.short	0x0020
        /*0034*/ 	.byte	0x00, 0xf0, 0x11, 0x00


	//----- nvinfo : EIATTR_KPARAM_INFO
	.align		4
.L_15:
        /*0038*/ 	.byte	0x04, 0x17
        /*003a*/ 	.short	(.L_17 - .L_16)
.L_16:
        /*003c*/ 	.word	0x00000000
        /*0040*/ 	.short	0x0003
        /*0042*/ 	.short	0x0018
        /*0044*/ 	.byte	0x00, 0xf5, 0x21, 0x00


	//----- nvinfo : EIATTR_KPARAM_INFO
	.align		4
.L_17:
        /*0048*/ 	.byte	0x04, 0x17
        /*004a*/ 	.short	(.L_19 - .L_18)
.L_18:
        /*004c*/ 	.word	0x00000000
        /*0050*/ 	.short	0x0002
        /*0052*/ 	.short	0x0010
        /*0054*/ 	.byte	0x00, 0xf5, 0x21, 0x00


	//----- nvinfo : EIATTR_KPARAM_INFO
	.align		4
.L_19:
        /*0058*/ 	.byte	0x04, 0x17
        /*005a*/ 	.short	(.L_21 - .L_20)
.L_20:
        /*005c*/ 	.word	0x00000000
        /*0060*/ 	.short	0x0001
        /*0062*/ 	.short	0x0008
        /*0064*/ 	.byte	0x00, 0xf5, 0x21, 0x00


	//----- nvinfo : EIATTR_KPARAM_INFO
	.align		4
.L_21:
        /*0068*/ 	.byte	0x04, 0x17
        /*006a*/ 	.short	(.L_23 - .L_22)
.L_22:
        /*006c*/ 	.word	0x00000000
        /*0070*/ 	.short	0x0000
        /*0072*/ 	.short	0x0000
        /*0074*/ 	.byte	0x00, 0xf5, 0x21, 0x00


	//----- nvinfo : EIATTR_SPARSE_MMA_MASK
	.align		4
.L_23:
        /*0078*/ 	.byte	0x03, 0x50
        /*007a*/ 	.short	0x0000


	//----- nvinfo : EIATTR_MAXREG_COUNT
	.align		4
        /*007c*/ 	.byte	0x03, 0x1b
        /*007e*/ 	.short	0x00ff


	//----- nvinfo : EIATTR_NUM_BARRIERS
	.align		4
        /*0080*/ 	.byte	0x02, 0x4c
        /*0082*/ 	.byte	0x01
	.zero		1


	//----- nvinfo : EIATTR_MERCURY_ISA_VERSION
	.align		4
        /*0084*/ 	.byte	0x03, 0x5f
        /*0086*/ 	.short	0x0101


	//----- nvinfo : EIATTR_COOP_GROUP_MASK_REGIDS
	.align		4
        /*0088*/ 	.byte	0x04, 0x29
        /*008a*/ 	.short	(.L_25 - .L_24)


	//   ....[0]....
.L_24:
        /*008c*/ 	.word	0xffffffff


	//   ....[1]....
        /*0090*/ 	.word	0xffffffff


	//   ....[2]....
        /*0094*/ 	.word	0xffffffff


	//   ....[3]....
        /*0098*/ 	.word	0xffffffff


	//   ....[4]....
        /*009c*/ 	.word	0xffffffff


	//----- nvinfo : EIATTR_COOP_GROUP_INSTR_OFFSETS
	.align		4
.L_25:
        /*00a0*/ 	.byte	0x04, 0x28
        /*00a2*/ 	.short	(.L_27 - .L_26)


	//   ....[0]....
.L_26:
        /*00a4*/ 	.word	0x00002370


	//   ....[1]....
        /*00a8*/ 	.word	0x000023e0


	//   ....[2]....
        /*00ac*/ 	.word	0x00002420


	//   ....[3]....
        /*00b0*/ 	.word	0x00002450


	//   ....[4]....
        /*00b4*/ 	.word	0x00002490


	//----- nvinfo : EIATTR_VRC_CTA_INIT_COUNT
	.align		4
.L_27:
        /*00b8*/ 	.byte	0x02, 0x4a
	.zero		1
	.zero		1


	//----- nvinfo : EIATTR_EXIT_INSTR_OFFSETS
	.align		4
        /*00bc*/ 	.byte	0x04, 0x1c
        /*00be*/ 	.short	(.L_29 - .L_28)


	//   ....[0]....
.L_28:
        /*00c0*/ 	.word	0x00000060


	//   ....[1]....
        /*00c4*/ 	.word	0x00004c40


	//   ....[2]....
        /*00c8*/ 	.word	0x000052a0


	//   ....[3]....
        /*00cc*/ 	.word	0x000054e0


	//----- nvinfo : EIATTR_CRS_STACK_SIZE
	.align		4
.L_29:
        /*00d0*/ 	.byte	0x04, 0x1e
        /*00d2*/ 	.short	(.L_31 - .L_30)
.L_30:
        /*00d4*/ 	.word	0x00000000


	//----- nvinfo : EIATTR_CBANK_PARAM_SIZE
	.align		4
.L_31:
        /*00d8*/ 	.byte	0x03, 0x19
        /*00da*/ 	.short	0x002c


	//----- nvinfo : EIATTR_PARAM_CBANK
	.align		4
        /*00dc*/ 	.byte	0x04, 0x0a
        /*00de*/ 	.short	(.L_33 - .L_32)
	.align		4
.L_32:
        /*00e0*/ 	.word	index@(.nv.constant0._Z22waller_tiled_attentionPKfS0_S0_Pfiif)
        /*00e4*/ 	.short	0x0380
        /*00e6*/ 	.short	0x002c


	//----- nvinfo : EIATTR_SW_WAR
	.align		4
.L_33:
        /*00e8*/ 	.byte	0x04, 0x36
        /*00ea*/ 	.short	(.L_35 - .L_34)
.L_34:
        /*00ec*/ 	.word	0x00000008
.L_35:


//--------------------- .nv.callgraph             --------------------------
	.section	.nv.callgraph,"",@"SHT_CUDA_CALLGRAPH"
	.align	4
	.sectionentsize	8
	.align		4
        /*0000*/ 	.word	0x00000000
	.align		4
        /*0004*/ 	.word	0xffffffff
	.align		4
        /*0008*/ 	.word	0x00000000
	.align		4
        /*000c*/ 	.word	0xfffffffe
	.align		4
        /*0010*/ 	.word	0x00000000
	.align		4
        /*0014*/ 	.word	0xfffffffd
	.align		4
        /*0018*/ 	.word	0x00000000
	.align		4
        /*001c*/ 	.word	0xfffffffc


//--------------------- .text._Z22waller_tiled_attentionPKfS0_S0_Pfiif --------------------------
	.section	.text._Z22waller_tiled_attentionPKfS0_S0_Pfiif,"ax",@progbits
	.align	128
        .global         _Z22waller_tiled_attentionPKfS0_S0_Pfiif
        .type           _Z22waller_tiled_attentionPKfS0_S0_Pfiif,@function
        .size           _Z22waller_tiled_attentionPKfS0_S0_Pfiif,(.L_x_114 - _Z22waller_tiled_attentionPKfS0_S0_Pfiif)
        .other          _Z22waller_tiled_attentionPKfS0_S0_Pfiif,@"STO_CUDA_ENTRY STV_DEFAULT"
_Z22waller_tiled_attentionPKfS0_S0_Pfiif:
.text._Z22waller_tiled_attentionPKfS0_S0_Pfiif:
[----:B------:R-:W0:Y:S01]  /*0000*/  LDC R1, c[0x0][0x37c] ;  /* 0x0000df00ff017b82 */ /* 0x000e220000000800 */
[----:B------:R-:W1:Y:S01]  /*0010*/  S2R R4, SR_CTAID.X ;  /* 0x0000000000047919 */ /* 0x000e620000002500 */
[----:B------:R-:W1:Y:S01]  /*0020*/  LDCU UR4, c[0x0][0x3a0] ;  /* 0x00007400ff0477ac */ /* 0x000e620008000800 */
[----:B0-----:R-:W-:-:S04]  /*0030*/  IADD3 R1, PT, PT, R1, -0x90, RZ ;  /* 0xffffff7001017810 */ /* 0x001fc80007ffe0ff */
[----:B------:R-:W-:Y:S02]  /*0040*/  R2UR UR14, R1 ;  /* 0x00000000010e72ca */ /* 0x000fe400000e0000 */
[----:B-1----:R-:W-:-:S13]  /*0050*/  ISETP.GE.AND P0, PT, R4, UR4, PT ;  /* 0x0000000404007c0c */ /* 0x002fda000bf06270 */
[----:B------:R-:W-:Y:S05]  /*0060*/  @P0 EXIT ;  /* 0x000000000000094d */ /* 0x000fea0003800000 */
[----:B------:R-:W0:Y:S01]  /*0070*/  S2R R5, SR_TID.X ;  /* 0x0000000000057919 */ /* 0x000e220000002100 */
[----:B------:R-:W1:Y:S01]  /*0080*/  LDCU UR8, c[0x0][0x3a4] ;  /* 0x00007480ff0877ac */ /* 0x000e620008000800 */
[----:B------:R-:W2:Y:S01]  /*0090*/  S2UR UR7, SR_CgaCtaId ;  /* 0x00000000000779c3 */ /* 0x000ea20000008800 */
[----:B------:R-:W-:Y:S01]  /*00a0*/  IMAD.MOV.U32 R0, RZ, RZ, RZ ;  /* 0x000000ffff007224 */ /* 0x000fe200078e00ff */
[----:B------:R3:W-:Y:S01]  /*00b0*/  STL.128 [R1], RZ ;  /* 0x000000ff01007387 */ /* 0x0007e20000100c00 */
[----:B------:R-:W-:Y:S01]  /*00c0*/  UMOV UR4, 0x400 ;  /* 0x0000040000047882 */ /* 0x000fe20000000000 */
[----:B------:R-:W-:Y:S01]  /*00d0*/  MOV R2, 0xff800000 ;  /* 0xff80000000027802 */ /* 0x000fe20000000f00 */
[----:B------:R-:W-:Y:S01]  /*00e0*/  UIADD3 UR4, UPT, UPT, UR4, 0x10, URZ ;  /* 0x0000001004047890 */ /* 0x000fe2000fffe0ff */
[----:B------:R-:W-:Y:S01]  /*00f0*/  IMAD.MOV.U32 R3, RZ, RZ, RZ ;  /* 0x000000ffff037224 */ /* 0x000fe200078e00ff */
[----:B------:R-:W-:Y:S01]  /*0100*/  IADD3 R6, PT, PT, R1, 0x10, RZ ;  /* 0x0000001001067810 */ /* 0x000fe20007ffe0ff */
[----:B------:R-:W4:Y:S01]  /*0110*/  LDCU.64 UR12, c[0x0][0x358] ;  /* 0x00006b00ff0c77ac */ /* 0x000f220008000a00 */
[----:B-1----:R-:W-:-:S02]  /*0120*/  UIADD3 UR5, UPT, UPT, UR8, 0x7f, URZ ;  /* 0x0000007f08057890 */ /* 0x002fc4000fffe0ff */
[----:B------:R-:W-:Y:S01]  /*0130*/  IMAD.U32 R24, RZ, RZ, UR8 ;  /* 0x00000008ff187e24 */ /* 0x000fe2000f8e00ff */
[----:B------:R-:W-:Y:S02]  /*0140*/  USHF.L.U32 UR15, UR8, 0x5, URZ ;  /* 0x00000005080f7899 */ /* 0x000fe400080006ff */
[----:B------:R-:W-:Y:S02]  /*0150*/  USHF.R.S32.HI UR6, URZ, 0x1f, UR5 ;  /* 0x0000001fff067899 */ /* 0x000fe40008011405 */
[----:B--2---:R-:W-:Y:S02]  /*0160*/  ULEA UR4, UR7, UR4, 0x18 ;  /* 0x0000000407047291 */ /* 0x004fe4000f8ec0ff */
[----:B------:R-:W-:Y:S01]  /*0170*/  ULEA.HI UR6, UR6, UR5, URZ, 0x7 ;  /* 0x0000000506067291 */ /* 0x000fe2000f8f38ff */
[----:B0-----:R-:W-:-:S03]  /*0180*/  LOP3.LUT R25, RZ, R5, RZ, 0x33, !PT ;  /* 0x00000005ff197212 */ /* 0x001fc600078e33ff */
[----:B------:R-:W-:Y:S01]  /*0190*/  USHF.R.S32.HI UR6, URZ, 0x7, UR6 ;  /* 0x00000007ff067899 */ /* 0x000fe20008011406 */
[----:B------:R-:W-:Y:S01]  /*01a0*/  VIADD R7, R5, 0x100 ;  /* 0x0000010005077836 */ /* 0x000fe20000000000 */
[----:B------:R-:W-:Y:S02]  /*01b0*/  IADD3 R25, PT, PT, R25, UR15, RZ ;  /* 0x0000000f19197c10 */ /* 0x000fe4000fffe0ff */
[----:B------:R-:W-:-:S03]  /*01c0*/  UISETP.LT.AND UP0, UPT, UR6, 0x1, UPT ;  /* 0x000000010600788c */ /* 0x000fc6000bf01270 */
[----:B------:R-:W-:Y:S01]  /*01d0*/  IMAD R24, R24, -0x1f, R25 ;  /* 0xffffffe118187824 */ /* 0x000fe200078e0219 */
[----:B------:R-:W-:Y:S02]  /*01e0*/  USEL UR7, UR6, 0x1, !UP0 ;  /* 0x0000000106077887 */ /* 0x000fe4000c000000 */
[----:B------:R-:W-:Y:S02]  /*01f0*/  ULEA UR6, UR8, UR4, 0x7 ;  /* 0x0000000408067291 */ /* 0x000fe4000f8e38ff */
[----:B------:R-:W-:Y:S01]  /*0200*/  LEA.HI R20, R24, 0x1, RZ, 0x19 ;  /* 0x0000000118147811 */ /* 0x000fe200078fc8ff */
[----:B------:R-:W-:Y:S02]  /*0210*/  ULOP3.LUT UR16, UR7, 0x3, URZ, 0xc0, !UPT ;  /* 0x0000000307107892 */ /* 0x000fe4000f8ec0ff */
[----:B------:R-:W-:Y:S01]  /*0220*/  ULOP3.LUT UR8, UR7, 0xfffffc, URZ, 0xc0, !UPT ;  /* 0x00fffffc07087892 */ /* 0x000fe2000f8ec0ff */
[C---:B------:R-:W-:Y:S01]  /*0230*/  LOP3.LUT R23, R20.reuse, 0xf, RZ, 0xc0, !PT ;  /* 0x0000000f14177812 */ /* 0x040fe200078ec0ff */
[----:B------:R-:W-:Y:S01]  /*0240*/  UMOV UR4, URZ ;  /* 0x000000ff00047c82 */ /* 0x000fe20008000000 */
[----:B------:R-:W-:-:S02]  /*0250*/  LOP3.LUT R22, R20, 0x7, RZ, 0xc0, !PT ;  /* 0x0000000714167812 */ /* 0x000fc400078ec0ff */
[C---:B------:R-:W-:Y:S02]  /*0260*/  LOP3.LUT R21, R20.reuse, 0x3fffff0, RZ, 0xc0, !PT ;  /* 0x03fffff014157812 */ /* 0x040fe400078ec0ff */
[----:B---34-:R-:W-:-:S07]  /*0270*/  LOP3.LUT R20, R20, 0x3, RZ, 0xc0, !PT ;  /* 0x0000000314147812 */ /* 0x018fce00078ec0ff */
.L_x_78:
[----:B012---:R-:W-:Y:S01]  /*0280*/  IADD3 R9, PT, PT, R3, 0x20, RZ ;  /* 0x0000002003097810 */ /* 0x007fe20007ffe0ff */
[----:B------:R-:W-:Y:S01]  /*0290*/  BSSY.RECONVERGENT B0, `(.L_x_0) ;  /* 0x000015e000007945 */ /* 0x000fe20003800200 */
[----:B------:R-:W-:Y:S02]  /*02a0*/  ISETP.GE.AND P0, PT, R5, UR15, PT ;  /* 0x0000000f05007c0c */ /* 0x000fe4000bf06270 */
[----:B---34-:R-:W-:Y:S02]  /*02b0*/  VIADDMNMX R8, R4, 0x1, R9, PT ;  /* 0x0000000104087846 */ /* 0x018fe40003800109 */
[----:B------:R-:W-:Y:S02]  /*02c0*/  ISETP.GT.U32.AND P1, PT, R9, R4, PT ;  /* 0x000000040900720c */ /* 0x000fe40003f24070 */
[----:B------:R-:W-:Y:S01]  /*02d0*/  R2UR UR10, R8 ;  /* 0x00000000080a72ca */ /* 0x000fe200000e0000 */
[----:B------:R-:W-:Y:S01]  /*02e0*/  IMAD.MOV.U32 R8, RZ, RZ, R3 ;  /* 0x000000ffff087224 */ /* 0x000fe200078e0003 */
[----:B------:R-:W-:-:S11]  /*02f0*/  P2R R26, PR, RZ, 0x2 ;  /* 0x00000002ff1a7803 */ /* 0x000fd60000000000 */
[----:B------:R-:W-:Y:S02]  /*0300*/  IADD3 R29, PT, PT, -R3, UR10, RZ ;  /* 0x0000000a031d7c10 */ /* 0x000fe4000fffe1ff */
[----:B------:R-:W-:Y:S01]  /*0310*/  MOV R3, R9 ;  /* 0x0000000900037202 */ /* 0x000fe20000000f00 */
[----:B------:R-:W-:Y:S06]  /*0320*/  @P0 BRA `(.L_x_1) ;  /* 0x0000001400500947 */ /* 0x000fec0003800000 */
[----:B------:R-:W-:Y:S01]  /*0330*/  LOP3.LUT R18, R25, 0x180, RZ, 0xc0, !PT ;  /* 0x0000018019127812 */ /* 0x000fe200078ec0ff */
[----:B------:R-:W-:Y:S01]  /*0340*/  BSSY.RECONVERGENT B1, `(.L_x_2) ;  /* 0x0000093000017945 */ /* 0x000fe20003800200 */
[----:B------:R-:W-:Y:S02]  /*0350*/  IMAD.MOV.U32 R9, RZ, RZ, R5 ;  /* 0x000000ffff097224 */ /* 0x000fe400078e0005 */
[----:B------:R-:W-:-:S13]  /*0360*/  ISETP.NE.AND P0, PT, R18, 0x180, PT ;  /* 0x000001801200780c */ /* 0x000fda0003f05270 */
[----:B------:R-:W-:Y:S05]  /*0370*/  @!P0 BRA `(.L_x_3) ;  /* 0x00000008003c8947 */ /* 0x000fea0003800000 */
[----:B------:R-:W0:Y:S01]  /*0380*/  LDC R14, c[0x0][0x3a4] ;  /* 0x0000e900ff0e7b82 */ /* 0x000e220000000800 */
[----:B------:R-:W-:Y:S01]  /*0390*/  BSSY.RECONVERGENT B2, `(.L_x_4) ;  /* 0x0000033000027945 */ /* 0x000fe20003800200 */
[----:B------:R-:W-:Y:S02]  /*03a0*/  LOP3.LUT P3, RZ, R25, 0x180, RZ, 0xc0, !PT ;  /* 0x0000018019ff7812 */ /* 0x000fe4000786c0ff */
[-C--:B0-----:R-:W-:Y:S02]  /*03b0*/  IABS R15, R14.reuse ;  /* 0x0000000e000f7213 */ /* 0x081fe40000000000 */
[----:B------:R-:W-:Y:S02]  /*03c0*/  LOP3.LUT R16, RZ, R14, RZ, 0x33, !PT ;  /* 0x0000000eff107212 */ /* 0x000fe400078e33ff */
[----:B------:R-:W0:Y:S08]  /*03d0*/  I2F.RP R9, R15 ;  /* 0x0000000f00097306 */ /* 0x000e300000209400 */
[----:B0-----:R-:W0:Y:S02]  /*03e0*/  MUFU.RCP R9, R9 ;  /* 0x0000000900097308 */ /* 0x001e240000001000 */
[----:B0-----:R-:W-:-:S06]  /*03f0*/  IADD3 R10, PT, PT, R9, 0xffffffe, RZ ;  /* 0x0ffffffe090a7810 */ /* 0x001fcc0007ffe0ff */
[----:B------:R0:W1:Y:S02]  /*0400*/  F2I.FTZ.U32.TRUNC.NTZ R11, R10 ;  /* 0x0000000a000b7305 */ /* 0x000064000021f000 */
[----:B0-----:R-:W-:Y:S02]  /*0410*/  HFMA2 R10, -RZ, RZ, 0, 0 ;  /* 0x00000000ff0a7431 */ /* 0x001fe400000001ff */
[----:B-1----:R-:W-:-:S04]  /*0420*/  IMAD.MOV R12, RZ, RZ, -R11 ;  /* 0x000000ffff0c7224 */ /* 0x002fc800078e0a0b */
[----:B------:R-:W-:Y:S01]  /*0430*/  IMAD R17, R12, R15, RZ ;  /* 0x0000000f0c117224 */ /* 0x000fe200078e02ff */
[----:B------:R-:W-:-:S03]  /*0440*/  IABS R12, R5 ;  /* 0x00000005000c7213 */ /* 0x000fc60000000000 */
[----:B------:R-:W-:-:S06]  /*0450*/  IMAD.HI.U32 R17, R11, R17, R10 ;  /* 0x000000110b117227 */ /* 0x000fcc00078e000a */
[----:B------:R-:W-:-:S04]  /*0460*/  IMAD.HI.U32 R11, R17, R12, RZ ;  /* 0x0000000c110b7227 */ /* 0x000fc800078e00ff */
[----:B------:R-:W-:-:S04]  /*0470*/  IMAD.MOV R9, RZ, RZ, -R11 ;  /* 0x000000ffff097224 */ /* 0x000fc800078e0a0b */
[----:B------:R-:W-:Y:S01]  /*0480*/  IMAD R12, R15, R9, R12 ;  /* 0x000000090f0c7224 */ /* 0x000fe200078e020c */
[----:B------:R-:W-:-:S04]  /*0490*/  LOP3.LUT R9, R5, R14, RZ, 0x3c, !PT ;  /* 0x0000000e05097212 */ /* 0x000fc800078e3cff */
[----:B------:R-:W-:Y:S02]  /*04a0*/  ISETP.GT.U32.AND P1, PT, R15, R12, PT ;  /* 0x0000000c0f00720c */ /* 0x000fe40003f24070 */
[----:B------:R-:W-:-:S11]  /*04b0*/  ISETP.GE.AND P2, PT, R9, RZ, PT ;  /* 0x000000ff0900720c */ /* 0x000fd60003f46270 */
[----:B------:R-:W-:Y:S01]  /*04c0*/  @!P1 IADD3 R12, PT, PT, R12, -R15, RZ ;  /* 0x8000000f0c0c9210 */ /* 0x000fe20007ffe0ff */
[----:B------:R-:W-:-:S03]  /*04d0*/  @!P1 VIADD R11, R11, 0x1 ;  /* 0x000000010b0b9836 */ /* 0x000fc60000000000 */
[----:B------:R-:W-:-:S13]  /*04e0*/  ISETP.GE.U32.AND P0, PT, R12, R15, PT ;  /* 0x0000000f0c00720c */ /* 0x000fda0003f06070 */
[----:B------:R-:W-:Y:S02]  /*04f0*/  @P0 IADD3 R11, PT, PT, R11, 0x1, RZ ;  /* 0x000000010b0b0810 */ /* 0x000fe40007ffe0ff */
[----:B------:R-:W-:-:S03]  /*0500*/  ISETP.NE.AND P0, PT, R14, RZ, PT ;  /* 0x000000ff0e00720c */ /* 0x000fc60003f05270 */
[----:B------:R-:W-:-:S05]  /*0510*/  @!P2 IMAD.MOV R11, RZ, RZ, -R11 ;  /* 0x000000ffff0ba224 */ /* 0x000fca00078e0a0b */
[----:B------:R-:W-:-:S04]  /*0520*/  SEL R9, R16, R11, !P0 ;  /* 0x0000000b10097207 */ /* 0x000fc80004000000 */
[----:B------:R-:W-:-:S13]  /*0530*/  ISETP.GE.AND P1, PT, R9, R29, PT ;  /* 0x0000001d0900720c */ /* 0x000fda0003f26270 */
[----:B------:R-:W-:Y:S05]  /*0540*/  @P1 BRA `(.L_x_5) ;  /* 0x00000000005c1947 */ /* 0x000fea0003800000 */
[----:B------:R-:W-:Y:S01]  /*0550*/  ISETP.GE.AND P2, PT, R5, RZ, PT ;  /* 0x000000ff0500720c */ /* 0x000fe20003f46270 */
[----:B------:R-:W0:Y:S01]  /*0560*/  LDC.64 R10, c[0x0][0x388] ;  /* 0x0000e200ff0a7b82 */ /* 0x000e220000000a00 */
[----:B------:R-:W-:Y:S02]  /*0570*/  ISETP.GT.U32.AND P1, PT, R15, R12, PT ;  /* 0x0000000c0f00720c */ /* 0x000fe40003f24070 */
[----:B------:R-:W-:-:S04]  /*0580*/  IADD3 R13, PT, PT, R12, -R15, RZ ;  /* 0x8000000f0c0d7210 */ /* 0x000fc80007ffe0ff */
[----:B------:R-:W-:Y:S02]  /*0590*/  SEL R13, R13, R12, !P1 ;  /* 0x0000000c0d0d7207 */ /* 0x000fe40004800000 */
[----:B------:R-:W-:-:S03]  /*05a0*/  IADD3 R12, PT, PT, R9, R8, RZ ;  /* 0x00000008090c7210 */ /* 0x000fc60007ffe0ff */
[----:B------:R-:W-:-:S05]  /*05b0*/  @!P2 IMAD.MOV R13, RZ, RZ, -R13 ;  /* 0x000000ffff0da224 */ /* 0x000fca00078e0a0d */
[----:B------:R-:W-:-:S05]  /*05c0*/  SEL R19, R16, R13, !P0 ;  /* 0x0000000d10137207 */ /* 0x000fca0004000000 */
[----:B------:R-:W-:-:S04]  /*05d0*/  IMAD R27, R12, R14, R19 ;  /* 0x0000000e0c1b7224 */ /* 0x000fc800078e0213 */
[C---:B0-----:R-:W-:Y:S02]  /*05e0*/  IMAD.WIDE R12, R27.reuse, 0x4, R10 ;  /* 0x000000041b0c7825 */ /* 0x041fe400078e020a */
[----:B------:R-:W0:Y:S04]  /*05f0*/  LDC.64 R10, c[0x0][0x390] ;  /* 0x0000e400ff0a7b82 */ /* 0x000e280000000a00 */
[----:B------:R-:W2:Y:S01]  /*0600*/  LDG.E.CONSTANT R12, desc[UR12][R12.64] ;  /* 0x0000000c0c0c7981 */ /* 0x000ea2000c1e9900 */
[----:B0-----:R-:W-:-:S06]  /*0610*/  IMAD.WIDE R10, R27, 0x4, R10 ;  /* 0x000000041b0a7825 */ /* 0x001fcc00078e020a */
[----:B------:R-:W3:Y:S01]  /*0620*/  LDG.E.CONSTANT R10, desc[UR12][R10.64] ;  /* 0x0000000c0a0a7981 */ /* 0x000ee2000c1e9900 */
[----:B------:R-:W0:Y:S01]  /*0630*/  S2UR UR9, SR_CgaCtaId ;  /* 0x00000000000979c3 */ /* 0x000e220000008800 */
[----:B------:R-:W-:Y:S01]  /*0640*/  UMOV UR5, 0x400 ;  /* 0x0000040000057882 */ /* 0x000fe20000000000 */
[----:B------:R-:W-:Y:S01]  /*0650*/  IMAD R9, R9, R14, R19 ;  /* 0x0000000e09097224 */ /* 0x000fe200078e0213 */
[----:B------:R-:W-:-:S04]  /*0660*/  UIADD3 UR5, UPT, UPT, UR5, 0x10, URZ ;  /* 0x0000001005057890 */ /* 0x000fc8000fffe0ff */
[----:B0-----:R-:W-:-:S06]  /*0670*/  ULEA UR5, UR9, UR5, 0x18 ;  /* 0x0000000509057291 */ /* 0x001fcc000f8ec0ff */
[----:B------:R-:W-:-:S05]  /*0680*/  LEA R9, R9, UR5, 0x2 ;  /* 0x0000000509097c11 */ /* 0x000fca000f8e10ff */
[----:B------:R-:W-:Y:S01]  /*0690*/  IMAD R19, R14, 0x80, R9 ;  /* 0x000000800e137824 */ /* 0x000fe200078e0209 */
[----:B--2---:R0:W-:Y:S04]  /*06a0*/  STS [R9], R12 ;  /* 0x0000000c09007388 */ /* 0x0041e80000000800 */
[----:B---3--:R0:W-:Y:S02]  /*06b0*/  STS [R19], R10 ;  /* 0x0000000a13007388 */ /* 0x0081e40000000800 */
.L_x_5:
[----:B------:R-:W-:Y:S05]  /*06c0*/  BSYNC.RECONVERGENT B2 ;  /* 0x0000000000027941 */ /* 0x000fea0003800200 */
.L_x_4:
[----:B0-----:R-:W-:-:S05]  /*06d0*/  IADD3 R10, PT, PT, R5, 0x80, RZ ;  /* 0x00000080050a7810 */ /* 0x001fca0007ffe0ff */
[----:B------:R-:W-:Y:S01]  /*06e0*/  IMAD.MOV.U32 R9, RZ, RZ, R10 ;  /* 0x000000ffff097224 */ /* 0x000fe200078e000a */
[----:B------:R-:W-:Y:S06]  /*06f0*/  @!P3 BRA `(.L_x_3) ;  /* 0x00000004005cb947 */ /* 0x000fec0003800000 */
[----:B------:R-:W-:Y:S01]  /*0700*/  IABS R12, R9 ;  /* 0x00000009000c7213 */ /* 0x000fe20000000000 */
[----:B------:R-:W-:Y:S01]  /*0710*/  BSSY.RECONVERGENT B2, `(.L_x_6) ;  /* 0x000002c000027945 */ /* 0x000fe20003800200 */
[----:B------:R-:W-:-:S03]  /*0720*/  LOP3.LUT R9, R9, R14, RZ, 0x3c, !PT ;  /* 0x0000000e09097212 */ /* 0x000fc600078e3cff */
[----:B------:R-:W-:Y:S01]  /*0730*/  IMAD.HI.U32 R11, R17, R12, RZ ;  /* 0x0000000c110b7227 */ /* 0x000fe200078e00ff */
[----:B------:R-:W-:-:S04]  /*0740*/  ISETP.GE.AND P3, PT, R9, RZ, PT ;  /* 0x000000ff0900720c */ /* 0x000fc80003f66270 */
[----:B------:R-:W-:-:S05]  /*0750*/  IADD3 R13, PT, PT, -R11, RZ, RZ ;  /* 0x000000ff0b0d7210 */ /* 0x000fca0007ffe1ff */
[----:B------:R-:W-:-:S05]  /*0760*/  IMAD R12, R15, R13, R12 ;  /* 0x0000000d0f0c7224 */ /* 0x000fca00078e020c */
[----:B------:R-:W-:-:S13]  /*0770*/  ISETP.GT.U32.AND P2, PT, R15, R12, PT ;  /* 0x0000000c0f00720c */ /* 0x000fda0003f44070 */
[----:B------:R-:W-:Y:S01]  /*0780*/  @!P2 IMAD.IADD R12, R12, 0x1, -R15 ;  /* 0x000000010c0ca824 */ /* 0x000fe200078e0a0f */
[----:B------:R-:W-:-:S04]  /*0790*/  @!P2 IADD3 R11, PT, PT, R11, 0x1, RZ ;  /* 0x000000010b0ba810 */ /* 0x000fc80007ffe0ff */
[----:B------:R-:W-:-:S13]  /*07a0*/  ISETP.GE.U32.AND P1, PT, R12, R15, PT ;  /* 0x0000000f0c00720c */ /* 0x000fda0003f26070 */
[----:B------:R-:W-:-:S05]  /*07b0*/  @P1 VIADD R11, R11, 0x1 ;  /* 0x000000010b0b1836 */ /* 0x000fca0000000000 */
[----:B------:R-:W-:Y:S02]  /*07c0*/  @!P3 IADD3 R11, PT, PT, -R11, RZ, RZ ;  /* 0x000000ff0b0bb210 */ /* 0x000fe40007ffe1ff */
[----:B------:R-:W-:Y:S02]  /*07d0*/  ISETP.NE.AND P3, PT, R18, 0x80, PT ;  /* 0x000000801200780c */ /* 0x000fe40003f65270 */
[----:B------:R-:W-:-:S04]  /*07e0*/  SEL R9, R16, R11, !P0 ;  /* 0x0000000b10097207 */ /* 0x000fc80004000000 */
[----:B------:R-:W-:-:S13]  /*07f0*/  ISETP.GE.AND P1, PT, R9, R29, PT ;  /* 0x0000001d0900720c */ /* 0x000fda0003f26270 */
[----:B------:R-:W-:Y:S05]  /*0800*/  @P1 BRA `(.L_x_7) ;  /* 0x0000000000701947 */ /* 0x000fea0003800000 */
[----:B------:R-:W-:Y:S01]  /*0810*/  IABS R18, R10 ;  /* 0x0000000a00127213 */ /* 0x000fe20000000000 */
[----:B------:R-:W0:Y:S01]  /*0820*/  LDC.64 R12, c[0x0][0x388] ;  /* 0x0000e200ff0c7b82 */ /* 0x000e220000000a00 */
[----:B------:R-:W-:-:S03]  /*0830*/  ISETP.GE.AND P2, PT, R10, RZ, PT ;  /* 0x000000ff0a00720c */ /* 0x000fc60003f46270 */
[----:B------:R-:W-:-:S04]  /*0840*/  IMAD.HI.U32 R11, R17, R18, RZ ;  /* 0x00000012110b7227 */ /* 0x000fc800078e00ff */
[----:B------:R-:W-:-:S04]  /*0850*/  IMAD.MOV R11, RZ, RZ, -R11 ;  /* 0x000000ffff0b7224 */ /* 0x000fc800078e0a0b */
[C---:B------:R-:W-:Y:S02]  /*0860*/  IMAD R18, R15.reuse, R11, R18 ;  /* 0x0000000b0f127224 */ /* 0x040fe400078e0212 */
[----:B------:R-:W1:Y:S03]  /*0870*/  LDC.64 R10, c[0x0][0x390] ;  /* 0x0000e400ff0a7b82 */ /* 0x000e660000000a00 */
[----:B------:R-:W-:-:S13]  /*0880*/  ISETP.GT.U32.AND P1, PT, R15, R18, PT ;  /* 0x000000120f00720c */ /* 0x000fda0003f24070 */
[----:B------:R-:W-:-:S04]  /*0890*/  @!P1 IADD3 R18, PT, PT, R18, -R15, RZ ;  /* 0x8000000f12129210 */ /* 0x000fc80007ffe0ff */
[----:B------:R-:W-:-:S13]  /*08a0*/  ISETP.GT.U32.AND P1, PT, R15, R18, PT ;  /* 0x000000120f00720c */ /* 0x000fda0003f24070 */
[----:B------:R-:W-:-:S05]  /*08b0*/  @!P1 IMAD.IADD R18, R18, 0x1, -R15 ;  /* 0x0000000112129824 */ /* 0x000fca00078e0a0f */
[----:B------:R-:W-:-:S04]  /*08c0*/  @!P2 IADD3 R18, PT, PT, -R18, RZ, RZ ;  /* 0x000000ff1212a210 */ /* 0x000fc80007ffe1ff */
[----:B------:R-:W-:Y:S01]  /*08d0*/  SEL R19, R16, R18, !P0 ;  /* 0x0000001210137207 */ /* 0x000fe20004000000 */
[----:B------:R-:W-:-:S04]  /*08e0*/  IMAD.IADD R18, R9, 0x1, R8 ;  /* 0x0000000109127824 */ /* 0x000fc800078e0208 */
[----:B------:R-:W-:-:S04]  /*08f0*/  IMAD R27, R18, R14, R19 ;  /* 0x0000000e121b7224 */ /* 0x000fc800078e0213 */
[----:B0-----:R-:W-:-:S04]  /*0900*/  IMAD.WIDE R12, R27, 0x4, R12 ;  /* 0x000000041b0c7825 */ /* 0x001fc800078e020c */
[----:B-1----:R-:W-:Y:S02]  /*0910*/  IMAD.WIDE R10, R27, 0x4, R10 ;  /* 0x000000041b0a7825 */ /* 0x002fe400078e020a */
[----:B------:R-:W2:Y:S04]  /*0920*/  LDG.E.CONSTANT R12, desc[UR12][R12.64] ;  /* 0x0000000c0c0c7981 */ /* 0x000ea8000c1e9900 */
[----:B------:R-:W3:Y:S01]  /*0930*/  LDG.E.CONSTANT R10, desc[UR12][R10.64] ;  /* 0x0000000c0a0a7981 */ /* 0x000ee2000c1e9900 */
[----:B------:R-:W0:Y:S01]  /*0940*/  S2UR UR9, SR_CgaCtaId ;  /* 0x00000000000979c3 */ /* 0x000e220000008800 */
[----:B------:R-:W-:Y:S01]  /*0950*/  UMOV UR5, 0x400 ;  /* 0x0000040000057882 */ /* 0x000fe20000000000 */
[----:B------:R-:W-:Y:S01]  /*0960*/  IMAD R9, R9, R14, R19 ;  /* 0x0000000e09097224 */ /* 0x000fe200078e0213 */
[----:B------:R-:W-:-:S04]  /*0970*/  UIADD3 UR5, UPT, UPT, UR5, 0x10, URZ ;  /* 0x0000001005057890 */ /* 0x000fc8000fffe0ff */
[----:B0-----:R-:W-:-:S06]  /*0980*/  ULEA UR5, UR9, UR5, 0x18 ;  /* 0x0000000509057291 */ /* 0x001fcc000f8ec0ff */
[----:B------:R-:W-:-:S04]  /*0990*/  LEA R9, R9, UR5, 0x2 ;  /* 0x0000000509097c11 */ /* 0x000fc8000f8e10ff */
[----:B------:R-:W-:Y:S01]  /*09a0*/  LEA R19, R14, R9, 0x7 ;  /* 0x000000090e137211 */ /* 0x000fe200078e38ff */
[----:B--2---:R0:W-:Y:S04]  /*09b0*/  STS [R9], R12 ;  /* 0x0000000c09007388 */ /* 0x0041e80000000800 */
[----:B---3--:R0:W-:Y:S02]  /*09c0*/  STS [R19], R10 ;  /* 0x0000000a13007388 */ /* 0x0081e40000000800 */
.L_x_7:
[----:B------:R-:W-:Y:S05]  /*09d0*/  BSYNC.RECONVERGENT B2 ;  /* 0x0000000000027941 */ /* 0x000fea0003800200 */
.L_x_6:
[----:B0-----:R-:W-:Y:S01]  /*09e0*/  IMAD.MOV.U32 R9, RZ, RZ, R7 ;  /* 0x000000ffff097224 */ /* 0x001fe200078e0007 */
[----:B------:R-:W-:Y:S06]  /*09f0*/  @!P3 BRA `(.L_x_3) ;  /* 0x00000000009cb947 */ /* 0x000fec0003800000 */
[----:B------:R-:W-:-:S05]  /*0a00*/  IABS R18, R7 ;  /* 0x0000000700127213 */ /* 0x000fca0000000000 */
[----:B------:R-:W-:-:S05]  /*0a10*/  IMAD.HI.U32 R17, R17, R18, RZ ;  /* 0x0000001211117227 */ /* 0x000fca00078e00ff */
[----:B------:R-:W-:-:S05]  /*0a20*/  IADD3 R9, PT, PT, -R17, RZ, RZ ;  /* 0x000000ff11097210 */ /* 0x000fca0007ffe1ff */
[----:B------:R-:W-:Y:S01]  /*0a30*/  IMAD R18, R15, R9, R18 ;  /* 0x000000090f127224 */ /* 0x000fe200078e0212 */
[----:B------:R-:W-:-:S04]  /*0a40*/  LOP3.LUT R9, R7, R14, RZ, 0x3c, !PT ;  /* 0x0000000e07097212 */ /* 0x000fc800078e3cff */
[----:B------:R-:W-:Y:S02]  /*0a50*/  ISETP.GT.U32.AND P2, PT, R15, R18, PT ;  /* 0x000000120f00720c */ /* 0x000fe40003f44070 */
[----:B------:R-:W-:Y:S01]  /*0a60*/  ISETP.GE.AND P3, PT, R9, RZ, PT ;  /* 0x000000ff0900720c */ /* 0x000fe20003f66270 */
[----:B------:R-:W-:-:S10]  /*0a70*/  VIADD R9, R5, 0x180 ;  /* 0x0000018005097836 */ /* 0x000fd40000000000 */
[----:B------:R-:W-:Y:S01]  /*0a80*/  @!P2 IMAD.IADD R18, R18, 0x1, -R15 ;  /* 0x000000011212a824 */ /* 0x000fe200078e0a0f */
[----:B------:R-:W-:-:S04]  /*0a90*/  @!P2 IADD3 R17, PT, PT, R17, 0x1, RZ ;  /* 0x000000011111a810 */ /* 0x000fc80007ffe0ff */
[----:B------:R-:W-:-:S13]  /*0aa0*/  ISETP.GE.U32.AND P1, PT, R18, R15, PT ;  /* 0x0000000f1200720c */ /* 0x000fda0003f26070 */
[----:B------:R-:W-:-:S05]  /*0ab0*/  @P1 VIADD R17, R17, 0x1 ;  /* 0x0000000111111836 */ /* 0x000fca0000000000 */
[----:B------:R-:W-:-:S04]  /*0ac0*/  @!P3 IADD3 R17, PT, PT, -R17, RZ, RZ ;  /* 0x000000ff1111b210 */ /* 0x000fc80007ffe1ff */
[----:B------:R-:W-:-:S04]  /*0ad0*/  SEL R19, R16, R17, !P0 ;  /* 0x0000001110137207 */ /* 0x000fc80004000000 */
[----:B------:R-:W-:-:S13]  /*0ae0*/  ISETP.GE.AND P1, PT, R19, R29, PT ;  /* 0x0000001d1300720c */ /* 0x000fda0003f26270 */
[----:B------:R-:W-:Y:S05]  /*0af0*/  @P1 BRA `(.L_x_3) ;  /* 0x00000000005c1947 */ /* 0x000fea0003800000 */
[----:B------:R-:W-:Y:S01]  /*0b00*/  ISETP.GE.AND P2, PT, R7, RZ, PT ;  /* 0x000000ff0700720c */ /* 0x000fe20003f46270 */
[----:B------:R-:W0:Y:S01]  /*0b10*/  LDC.64 R12, c[0x0][0x388] ;  /* 0x0000e200ff0c7b82 */ /* 0x000e220000000a00 */
[----:B------:R-:W-:Y:S02]  /*0b20*/  ISETP.GT.U32.AND P1, PT, R15, R18, PT ;  /* 0x000000120f00720c */ /* 0x000fe40003f24070 */
[----:B------:R-:W-:-:S04]  /*0b30*/  IADD3 R15, PT, PT, R18, -R15, RZ ;  /* 0x8000000f120f7210 */ /* 0x000fc80007ffe0ff */
[----:B------:R-:W-:Y:S01]  /*0b40*/  SEL R15, R15, R18, !P1 ;  /* 0x000000120f0f7207 */ /* 0x000fe20004800000 */
[----:B------:R-:W1:Y:S04]  /*0b50*/  LDC.64 R10, c[0x0][0x390] ;  /* 0x0000e400ff0a7b82 */ /* 0x000e680000000a00 */
[----:B------:R-:W-:-:S05]  /*0b60*/  @!P2 IMAD.MOV R15, RZ, RZ, -R15 ;  /* 0x000000ffff0fa224 */ /* 0x000fca00078e0a0f */
[----:B------:R-:W-:Y:S02]  /*0b70*/  SEL R15, R16, R15, !P0 ;  /* 0x0000000f100f7207 */ /* 0x000fe40004000000 */
[----:B------:R-:W-:-:S05]  /*0b80*/  IADD3 R16, PT, PT, R19, R8, RZ ;  /* 0x0000000813107210 */ /* 0x000fca0007ffe0ff */
        /* <DEDUP_REMOVED lines=14> */
.L_x_3:
[----:B------:R-:W-:Y:S05]  /*0c70*/  BSYNC.RECONVERGENT B1 ;  /* 0x0000000000017941 */ /* 0x000fea0003800200 */
.L_x_2:
[----:B------:R-:W-:-:S13]  /*0c80*/  ISETP.GE.U32.AND P0, PT, R25, 0x180, PT ;  /* 0x000001801900780c */ /* 0x000fda0003f06070 */
[----:B------:R-:W-:Y:S05]  /*0c90*/  @!P0 BRA `(.L_x_1) ;  /* 0x0000000800f48947 */ /* 0x000fea0003800000 */
[----:B0-----:R-:W0:Y:S02]  /*0ca0*/  LDC R10, c[0x0][0x3a4] ;  /* 0x0000e900ff0a7b82 */ /* 0x001e240000000800 */
[----:B0-----:R-:W-:-:S04]  /*0cb0*/  IABS R14, R10 ;  /* 0x0000000a000e7213 */ /* 0x001fc80000000000 */
[----:B------:R-:W0:Y:S08]  /*0cc0*/  I2F.RP R12, R14 ;  /* 0x0000000e000c7306 */ /* 0x000e300000209400 */
[----:B0-----:R-:W0:Y:S02]  /*0cd0*/  MUFU.RCP R12, R12 ;  /* 0x0000000c000c7308 */ /* 0x001e240000001000 */
[----:B0-----:R-:W-:-:S06]  /*0ce0*/  VIADD R10, R12, 0xffffffe ;  /* 0x0ffffffe0c0a7836 */ /* 0x001fcc0000000000 */
[----:B------:R0:W1:Y:S02]  /*0cf0*/  F2I.FTZ.U32.TRUNC.NTZ R11, R10 ;  /* 0x0000000a000b7305 */ /* 0x000064000021f000 */
[----:B0-----:R-:W-:Y:S02]  /*0d00*/  MOV R10, RZ ;  /* 0x000000ff000a7202 */ /* 0x001fe40000000f00 */
[----:B-1----:R-:W-:-:S05]  /*0d10*/  IADD3 R15, PT, PT, RZ, -R11, RZ ;  /* 0x8000000bff0f7210 */ /* 0x002fca0007ffe0ff */
[----:B------:R-:W-:-:S04]  /*0d20*/  IMAD R15, R15, R14, RZ ;  /* 0x0000000e0f0f7224 */ /* 0x000fc800078e02ff */
[----:B------:R-:W-:-:S07]  /*0d30*/  IMAD.HI.U32 R15, R11, R15, R10 ;  /* 0x0000000f0b0f7227 */ /* 0x000fce00078e000a */
.L_x_16:
[----:B0-----:R-:W0:Y:S01]  /*0d40*/  LDC R16, c[0x0][0x3a4] ;  /* 0x0000e900ff107b82 */ /* 0x001e220000000800 */
[----:B------:R-:W-:Y:S01]  /*0d50*/  IABS R19, R9 ;  /* 0x0000000900137213 */ /* 0x000fe20000000000 */
[----:B------:R-:W-:Y:S04]  /*0d60*/  BSSY.RECONVERGENT B1, `(.L_x_8) ;  /* 0x0000029000017945 */ /* 0x000fe80003800200 */
[----:B------:R-:W-:-:S04]  /*0d70*/  IMAD.HI.U32 R15, R15, R19, RZ ;  /* 0x000000130f0f7227 */ /* 0x000fc800078e00ff */
[----:B------:R-:W-:Y:S01]  /*0d80*/  IMAD.MOV R10, RZ, RZ, -R15 ;  /* 0x000000ffff0a7224 */ /* 0x000fe200078e0a0f */
[-C--:B0-----:R-:W-:Y:S02]  /*0d90*/  IABS R18, R16.reuse ;  /* 0x0000001000127213 */ /* 0x081fe40000000000 */
[----:B------:R-:W-:-:S03]  /*0da0*/  LOP3.LUT R17, RZ, R16, RZ, 0x33, !PT ;  /* 0x00000010ff117212 */ /* 0x000fc600078e33ff */
[----:B------:R-:W-:Y:S01]  /*0db0*/  IMAD R19, R18, R10, R19 ;  /* 0x0000000a12137224 */ /* 0x000fe200078e0213 */
[----:B------:R-:W-:-:S04]  /*0dc0*/  LOP3.LUT R10, R9, R16, RZ, 0x3c, !PT ;  /* 0x00000010090a7212 */ /* 0x000fc800078e3cff */
[----:B------:R-:W-:Y:S02]  /*0dd0*/  ISETP.GT.U32.AND P1, PT, R14, R19, PT ;  /* 0x000000130e00720c */ /* 0x000fe40003f24070 */
[----:B------:R-:W-:-:S11]  /*0de0*/  ISETP.GE.AND P2, PT, R10, RZ, PT ;  /* 0x000000ff0a00720c */ /* 0x000fd60003f46270 */
[----:B------:R-:W-:Y:S02]  /*0df0*/  @!P1 IADD3 R19, PT, PT, R19, -R18, RZ ;  /* 0x8000001213139210 */ /* 0x000fe40007ffe0ff */
[----:B------:R-:W-:Y:S02]  /*0e00*/  @!P1 IADD3 R15, PT, PT, R15, 0x1, RZ ;  /* 0x000000010f0f9810 */ /* 0x000fe40007ffe0ff */
[----:B------:R-:W-:-:S13]  /*0e10*/  ISETP.GE.U32.AND P0, PT, R19, R14, PT ;  /* 0x0000000e1300720c */ /* 0x000fda0003f06070 */
[----:B------:R-:W-:Y:S01]  /*0e20*/  @P0 VIADD R15, R15, 0x1 ;  /* 0x000000010f0f0836 */ /* 0x000fe20000000000 */
[----:B------:R-:W-:-:S04]  /*0e30*/  ISETP.NE.AND P0, PT, R16, RZ, PT ;  /* 0x000000ff1000720c */ /* 0x000fc80003f05270 */
        /* <DEDUP_REMOVED lines=27> */
.L_x_9:
[----:B------:R-:W-:Y:S05]  /*0ff0*/  BSYNC.RECONVERGENT B1 ;  /* 0x0000000000017941 */ /* 0x000fea0003800200 */
.L_x_8:
[----:B0-----:R-:W0:Y:S01]  /*1000*/  I2F.RP R12, R18 ;  /* 0x00000012000c7306 */ /* 0x001e220000209400 */
[----:B------:R-:W-:Y:S01]  /*1010*/  IMAD.MOV.U32 R10, RZ, RZ, RZ ;  /* 0x000000ffff0a7224 */ /* 0x000fe200078e00ff */
[----:B------:R-:W-:Y:S01]  /*1020*/  IADD3 R19, PT, PT, R9, 0x80, RZ ;  /* 0x0000008009137810 */ /* 0x000fe20007ffe0ff */
[----:B------:R-:W-:Y:S03]  /*1030*/  BSSY.RECONVERGENT B1, `(.L_x_10) ;  /* 0x000002e000017945 */ /* 0x000fe60003800200 */
[----:B------:R-:W-:Y:S02]  /*1040*/  IABS R13, R19 ;  /* 0x00000013000d7213 */ /* 0x000fe40000000000 */
[----:B0-----:R-:W0:Y:S02]  /*1050*/  MUFU.RCP R12, R12 ;  /* 0x0000000c000c7308 */ /* 0x001e240000001000 */
[----:B0-----:R-:W-:-:S06]  /*1060*/  VIADD R14, R12, 0xffffffe ;  /* 0x0ffffffe0c0e7836 */ /* 0x001fcc0000000000 */
[----:B------:R0:W1:Y:S02]  /*1070*/  F2I.FTZ.U32.TRUNC.NTZ R11, R14 ;  /* 0x0000000e000b7305 */ /* 0x000064000021f000 */
[----:B0-----:R-:W-:Y:S02]  /*1080*/  MOV R14, R18 ;  /* 0x00000012000e7202 */ /* 0x001fe40000000f00 */
[----:B-1----:R-:W-:-:S05]  /*1090*/  IADD3 R15, PT, PT, RZ, -R11, RZ ;  /* 0x8000000bff0f7210 */ /* 0x002fca0007ffe0ff */
[----:B------:R-:W-:-:S04]  /*10a0*/  IMAD R15, R15, R18, RZ ;  /* 0x000000120f0f7224 */ /* 0x000fc800078e02ff */
[----:B------:R-:W-:-:S06]  /*10b0*/  IMAD.HI.U32 R15, R11, R15, R10 ;  /* 0x0000000f0b0f7227 */ /* 0x000fcc00078e000a */
[----:B------:R-:W-:-:S05]  /*10c0*/  IMAD.HI.U32 R10, R15, R13, RZ ;  /* 0x0000000d0f0a7227 */ /* 0x000fca00078e00ff */
[----:B------:R-:W-:-:S05]  /*10d0*/  IADD3 R11, PT, PT, -R10, RZ, RZ ;  /* 0x000000ff0a0b7210 */ /* 0x000fca0007ffe1ff */
[----:B------:R-:W-:Y:S01]  /*10e0*/  IMAD R13, R18, R11, R13 ;  /* 0x0000000b120d7224 */ /* 0x000fe200078e020d */
[----:B------:R-:W-:-:S04]  /*10f0*/  LOP3.LUT R11, R19, R16, RZ, 0x3c, !PT ;  /* 0x00000010130b7212 */ /* 0x000fc800078e3cff */
[----:B------:R-:W-:Y:S02]  /*1100*/  ISETP.GT.U32.AND P2, PT, R14, R13, PT ;  /* 0x0000000d0e00720c */ /* 0x000fe40003f44070 */
[----:B------:R-:W-:-:S11]  /*1110*/  ISETP.GE.AND P3, PT, R11, RZ, PT ;  /* 0x000000ff0b00720c */ /* 0x000fd60003f66270 */
[----:B------:R-:W-:Y:S01]  /*1120*/  @!P2 IMAD.IADD R13, R13, 0x1, -R18 ;  /* 0x000000010d0da824 */ /* 0x000fe200078e0a12 */
[----:B------:R-:W-:-:S04]  /*1130*/  @!P2 IADD3 R10, PT, PT, R10, 0x1, RZ ;  /* 0x000000010a0aa810 */ /* 0x000fc80007ffe0ff */
[----:B------:R-:W-:-:S13]  /*1140*/  ISETP.GE.U32.AND P1, PT, R13, R14, PT ;  /* 0x0000000e0d00720c */ /* 0x000fda0003f26070 */
[----:B------:R-:W-:-:S05]  /*1150*/  @P1 IADD3 R10, PT, PT, R10, 0x1, RZ ;  /* 0x000000010a0a1810 */ /* 0x000fca0007ffe0ff */
        /* <DEDUP_REMOVED lines=8> */
[----:B------:R-:W-:-:S05]  /*11e0*/  SEL R12, R12, R13, !P1 ;  /* 0x0000000d0c0c7207 */ /* 0x000fca0004800000 */
[----:B------:R-:W-:-:S04]  /*11f0*/  @!P2 IADD3 R12, PT, PT, -R12, RZ, RZ ;  /* 0x000000ff0c0ca210 */ /* 0x000fc80007ffe1ff */
[----:B------:R-:W-:Y:S01]  /*1200*/  SEL R19, R17, R12, !P0 ;  /* 0x0000000c11137207 */ /* 0x000fe20004000000 */
[----:B------:R-:W-:-:S04]  /*1210*/  IMAD.IADD R12, R28, 0x1, R8 ;  /* 0x000000011c0c7824 */ /* 0x000fc800078e0208 */
[-CC-:B------:R-:W-:Y:S01]  /*1220*/  IMAD R27, R12, R16.reuse, R19.reuse ;  /* 0x000000100c1b7224 */ /* 0x180fe200078e0213 */
[----:B------:R-:W1:Y:S01]  /*1230*/  S2UR UR9, SR_CgaCtaId ;  /* 0x00000000000979c3 */ /* 0x000e620000008800 */
[----:B------:R-:W-:Y:S01]  /*1240*/  UMOV UR5, 0x400 ;  /* 0x0000040000057882 */ /* 0x000fe20000000000 */
[----:B------:R-:W-:Y:S02]  /*1250*/  IMAD R19, R28, R16, R19 ;  /* 0x000000101c137224 */ /* 0x000fe400078e0213 */
[----:B0-----:R-:W-:-:S04]  /*1260*/  IMAD.WIDE R12, R27, 0x4, R10 ;  /* 0x000000041b0c7825 */ /* 0x001fc800078e020a */
[----:B------:R-:W0:Y:S02]  /*1270*/  LDC.64 R10, c[0x0][0x390] ;  /* 0x0000e400ff0a7b82 */ /* 0x000e240000000a00 */
[----:B------:R-:W2:Y:S01]  /*1280*/  LDG.E.CONSTANT R12, desc[UR12][R12.64] ;  /* 0x0000000c0c0c7981 */ /* 0x000ea2000c1e9900 */
[----:B0-----:R-:W-:-:S06]  /*1290*/  IMAD.WIDE R10, R27, 0x4, R10 ;  /* 0x000000041b0a7825 */ /* 0x001fcc00078e020a */
[----:B------:R-:W3:Y:S01]  /*12a0*/  LDG.E.CONSTANT R10, desc[UR12][R10.64] ;  /* 0x0000000c0a0a7981 */ /* 0x000ee2000c1e9900 */
[----:B------:R-:W-:-:S04]  /*12b0*/  UIADD3 UR5, UPT, UPT, UR5, 0x10, URZ ;  /* 0x0000001005057890 */ /* 0x000fc8000fffe0ff */
[----:B-1----:R-:W-:-:S06]  /*12c0*/  ULEA UR5, UR9, UR5, 0x18 ;  /* 0x0000000509057291 */ /* 0x002fcc000f8ec0ff */
[----:B------:R-:W-:-:S04]  /*12d0*/  LEA R19, R19, UR5, 0x2 ;  /* 0x0000000513137c11 */ /* 0x000fc8000f8e10ff */
[----:B------:R-:W-:Y:S01]  /*12e0*/  LEA R27, R16, R19, 0x7 ;  /* 0x00000013101b7211 */ /* 0x000fe200078e38ff */
[----:B--2---:R0:W-:Y:S04]  /*12f0*/  STS [R19], R12 ;  /* 0x0000000c13007388 */ /* 0x0041e80000000800 */
[----:B---3--:R0:W-:Y:S02]  /*1300*/  STS [R27], R10 ;  /* 0x0000000a1b007388 */ /* 0x0081e40000000800 */
.L_x_11:
[----:B------:R-:W-:Y:S05]  /*1310*/  BSYNC.RECONVERGENT B1 ;  /* 0x0000000000017941 */ /* 0x000fea0003800200 */
.L_x_10:
[----:B0-----:R-:W-:Y:S01]  /*1320*/  IADD3 R19, PT, PT, R9, 0x100, RZ ;  /* 0x0000010009137810 */ /* 0x001fe20007ffe0ff */
[----:B------:R-:W-:Y:S03]  /*1330*/  BSSY.RECONVERGENT B1, `(.L_x_12) ;  /* 0x0000027000017945 */ /* 0x000fe60003800200 */
[----:B------:R-:W-:-:S05]  /*1340*/  IABS R13, R19 ;  /* 0x00000013000d7213 */ /* 0x000fca0000000000 */
[----:B------:R-:W-:-:S04]  /*1350*/  IMAD.HI.U32 R10, R15, R13, RZ ;  /* 0x0000000d0f0a7227 */ /* 0x000fc800078e00ff */
[----:B------:R-:W-:-:S04]  /*1360*/  IMAD.MOV R11, RZ, RZ, -R10 ;  /* 0x000000ffff0b7224 */ /* 0x000fc800078e0a0a */
[----:B------:R-:W-:Y:S01]  /*1370*/  IMAD R13, R18, R11, R13 ;  /* 0x0000000b120d7224 */ /* 0x000fe200078e020d */
[----:B------:R-:W-:-:S04]  /*1380*/  LOP3.LUT R11, R19, R16, RZ, 0x3c, !PT ;  /* 0x00000010130b7212 */ /* 0x000fc800078e3cff */
[----:B------:R-:W-:Y:S02]  /*1390*/  ISETP.GT.U32.AND P2, PT, R14, R13, PT ;  /* 0x0000000d0e00720c */ /* 0x000fe40003f44070 */
[----:B------:R-:W-:-:S11]  /*13a0*/  ISETP.GE.AND P3, PT, R11, RZ, PT ;  /* 0x000000ff0b00720c */ /* 0x000fd60003f66270 */
[----:B------:R-:W-:Y:S02]  /*13b0*/  @!P2 IADD3 R13, PT, PT, R13, -R18, RZ ;  /* 0x800000120d0da210 */ /* 0x000fe40007ffe0ff */
[----:B------:R-:W-:Y:S02]  /*13c0*/  @!P2 IADD3 R10, PT, PT, R10, 0x1, RZ ;  /* 0x000000010a0aa810 */ /* 0x000fe40007ffe0ff */
        /* <DEDUP_REMOVED lines=11> */
[----:B------:R-:W-:-:S05]  /*1480*/  @!P2 IMAD.MOV R12, RZ, RZ, -R12 ;  /* 0x000000ffff0ca224 */ /* 0x000fca00078e0a0c */
[----:B------:R-:W-:Y:S02]  /*1490*/  SEL R13, R17, R12, !P0 ;  /* 0x0000000c110d7207 */ /* 0x000fe40004000000 */
[----:B------:R-:W-:-:S03]  /*14a0*/  IADD3 R12, PT, PT, R27, R8, RZ ;  /* 0x000000081b0c7210 */ /* 0x000fc60007ffe0ff */
[-CC-:B------:R-:W-:Y:S02]  /*14b0*/  IMAD R27, R27, R16.reuse, R13.reuse ;  /* 0x000000101b1b7224 */ /* 0x180fe400078e020d */
[----:B------:R-:W-:Y:S02]  /*14c0*/  IMAD R19, R12, R16, R13 ;  /* 0x000000100c137224 */ /* 0x000fe400078e020d */
[----:B------:R-:W1:Y:S02]  /*14d0*/  LDC.64 R12, c[0x0][0x390] ;  /* 0x0000e400ff0c7b82 */ /* 0x000e640000000a00 */
[----:B0-----:R-:W-:-:S06]  /*14e0*/  IMAD.WIDE R10, R19, 0x4, R10 ;  /* 0x00000004130a7825 */ /* 0x001fcc00078e020a */
[----:B------:R-:W2:Y:S01]  /*14f0*/  LDG.E.CONSTANT R10, desc[UR12][R10.64] ;  /* 0x0000000c0a0a7981 */ /* 0x000ea2000c1e9900 */
[----:B-1----:R-:W-:-:S06]  /*1500*/  IMAD.WIDE R12, R19, 0x4, R12 ;  /* 0x00000004130c7825 */ /* 0x002fcc00078e020c */
[----:B------:R-:W3:Y:S01]  /*1510*/  LDG.E.CONSTANT R12, desc[UR12][R12.64] ;  /* 0x0000000c0c0c7981 */ /* 0x000ee2000c1e9900 */
[----:B------:R-:W0:Y:S01]  /*1520*/  S2UR UR9, SR_CgaCtaId ;  /* 0x00000000000979c3 */ /* 0x000e220000008800 */
[----:B------:R-:W-:Y:S02]  /*1530*/  UMOV UR5, 0x400 ;  /* 0x0000040000057882 */ /* 0x000fe40000000000 */
[----:B------:R-:W-:-:S04]  /*1540*/  UIADD3 UR5, UPT, UPT, UR5, 0x10, URZ ;  /* 0x0000001005057890 */ /* 0x000fc8000fffe0ff */
[----:B0-----:R-:W-:-:S06]  /*1550*/  ULEA UR5, UR9, UR5, 0x18 ;  /* 0x0000000509057291 */ /* 0x001fcc000f8ec0ff */
[----:B------:R-:W-:-:S04]  /*1560*/  LEA R27, R27, UR5, 0x2 ;  /* 0x000000051b1b7c11 */ /* 0x000fc8000f8e10ff */
[----:B------:R-:W-:Y:S01]  /*1570*/  LEA R19, R16, R27, 0x7 ;  /* 0x0000001b10137211 */ /* 0x000fe200078e38ff */
[----:B--2---:R0:W-:Y:S04]  /*1580*/  STS [R27], R10 ;  /* 0x0000000a1b007388 */ /* 0x0041e80000000800 */
[----:B---3--:R0:W-:Y:S02]  /*1590*/  STS [R19], R12 ;  /* 0x0000000c13007388 */ /* 0x0081e40000000800 */
.L_x_13:
[----:B------:R-:W-:Y:S05]  /*15a0*/  BSYNC.RECONVERGENT B1 ;  /* 0x0000000000017941 */ /* 0x000fea0003800200 */
.L_x_12:
[----:B------:R-:W-:Y:S01]  /*15b0*/  VIADD R13, R9, 0x180 ;  /* 0x00000180090d7836 */ /* 0x000fe20000000000 */
[----:B------:R-:W-:Y:S04]  /*15c0*/  BSSY.RECONVERGENT B1, `(.L_x_14) ;  /* 0x0000027000017945 */ /* 0x000fe80003800200 */
[----:B------:R-:W-:-:S05]  /*15d0*/  IABS R11, R13 ;  /* 0x0000000d000b7213 */ /* 0x000fca0000000000 */
[----:B0-----:R-:W-:-:S05]  /*15e0*/  IMAD.HI.U32 R10, R15, R11, RZ ;  /* 0x0000000b0f0a7227 */ /* 0x001fca00078e00ff */
[----:B------:R-:W-:-:S05]  /*15f0*/  IADD3 R12, PT, PT, -R10, RZ, RZ ;  /* 0x000000ff0a0c7210 */ /* 0x000fca0007ffe1ff */
[----:B------:R-:W-:Y:S01]  /*1600*/  IMAD R11, R18, R12, R11 ;  /* 0x0000000c120b7224 */ /* 0x000fe200078e020b */
[----:B------:R-:W-:-:S04]  /*1610*/  LOP3.LUT R12, R13, R16, RZ, 0x3c, !PT ;  /* 0x000000100d0c7212 */ /* 0x000fc800078e3cff */
[----:B------:R-:W-:Y:S02]  /*1620*/  ISETP.GT.U32.AND P2, PT, R14, R11, PT ;  /* 0x0000000b0e00720c */ /* 0x000fe40003f44070 */
[----:B------:R-:W-:-:S11]  /*1630*/  ISETP.GE.AND P3, PT, R12, RZ, PT ;  /* 0x000000ff0c00720c */ /* 0x000fd60003f66270 */
[----:B------:R-:W-:Y:S01]  /*1640*/  @!P2 IADD3 R11, PT, PT, R11, -R18, RZ ;  /* 0x800000120b0ba210 */ /* 0x000fe20007ffe0ff */
[----:B------:R-:W-:-:S03]  /*1650*/  @!P2 VIADD R10, R10, 0x1 ;  /* 0x000000010a0aa836 */ /* 0x000fc60000000000 */
[----:B------:R-:W-:-:S13]  /*1660*/  ISETP.GE.U32.AND P1, PT, R11, R14, PT ;  /* 0x0000000e0b00720c */ /* 0x000fda0003f26070 */
[----:B------:R-:W-:-:S04]  /*1670*/  @P1 IADD3 R10, PT, PT, R10, 0x1, RZ ;  /* 0x000000010a0a1810 */ /* 0x000fc80007ffe0ff */
[----:B------:R-:W-:-:S04]  /*1680*/  @!P3 IADD3 R10, PT, PT, -R10, RZ, RZ ;  /* 0x000000ff0a0ab210 */ /* 0x000fc80007ffe1ff */
[----:B------:R-:W-:-:S04]  /*1690*/  SEL R19, R17, R10, !P0 ;  /* 0x0000000a11137207 */ /* 0x000fc80004000000 */
[----:B------:R-:W-:-:S13]  /*16a0*/  ISETP.GE.AND P1, PT, R19, R29, PT ;  /* 0x0000001d1300720c */ /* 0x000fda0003f26270 */
[----:B------:R-:W-:Y:S05]  /*16b0*/  @P1 BRA `(.L_x_15) ;  /* 0x00000000005c1947 */ /* 0x000fea0003800000 */
[----:B------:R-:W-:Y:S01]  /*16c0*/  IMAD.IADD R10, R11, 0x1, -R18 ;  /* 0x000000010b0a7824 */ /* 0x000fe200078e0a12 */
[-C--:B------:R-:W-:Y:S02]  /*16d0*/  ISETP.GT.U32.AND P1, PT, R14, R11.reuse, PT ;  /* 0x0000000b0e00720c */ /* 0x080fe40003f24070 */
[----:B------:R-:W-:Y:S02]  /*16e0*/  ISETP.GE.AND P2, PT, R13, RZ, PT ;  /* 0x000000ff0d00720c */ /* 0x000fe40003f46270 */
[----:B------:R-:W-:Y:S01]  /*16f0*/  SEL R18, R10, R11, !P1 ;  /* 0x0000000b0a127207 */ /* 0x000fe20004800000 */
[----:B------:R-:W0:Y:S08]  /*1700*/  LDC.64 R12, c[0x0][0x390] ;  /* 0x0000e400ff0c7b82 */ /* 0x000e300000000a00 */
[----:B------:R-:W1:Y:S02]  /*1710*/  LDC.64 R10, c[0x0][0x388] ;  /* 0x0000e200ff0a7b82 */ /* 0x000e640000000a00 */
[----:B------:R-:W-:-:S04]  /*1720*/  @!P2 IADD3 R18, PT, PT, -R18, RZ, RZ ;  /* 0x000000ff1212a210 */ /* 0x000fc80007ffe1ff */
[----:B------:R-:W-:Y:S02]  /*1730*/  SEL R17, R17, R18, !P0 ;  /* 0x0000001211117207 */ /* 0x000fe40004000000 */
[----:B------:R-:W-:-:S05]  /*1740*/  IADD3 R18, PT, PT, R19, R8, RZ ;  /* 0x0000000813127210 */ /* 0x000fca0007ffe0ff */
[----:B------:R-:W-:-:S04]  /*1750*/  IMAD R27, R18, R16, R17 ;  /* 0x00000010121b7224 */ /* 0x000fc800078e0211 */
[----:B0-----:R-:W-:-:S06]  /*1760*/  IMAD.WIDE R12, R27, 0x4, R12 ;  /* 0x000000041b0c7825 */ /* 0x001fcc00078e020c */
[----:B------:R-:W2:Y:S01]  /*1770*/  LDG.E.CONSTANT R12, desc[UR12][R12.64] ;  /* 0x0000000c0c0c7981 */ /* 0x000ea2000c1e9900 */
[----:B-1----:R-:W-:-:S06]  /*1780*/  IMAD.WIDE R10, R27, 0x4, R10 ;  /* 0x000000041b0a7825 */ /* 0x002fcc00078e020a */
[----:B------:R-:W3:Y:S01]  /*1790*/  LDG.E.CONSTANT R10, desc[UR12][R10.64] ;  /* 0x0000000c0a0a7981 */ /* 0x000ee2000c1e9900 */
[----:B------:R-:W0:Y:S01]  /*17a0*/  S2UR UR9, SR_CgaCtaId ;  /* 0x00000000000979c3 */ /* 0x000e220000008800 */
[----:B------:R-:W-:Y:S02]  /*17b0*/  UMOV UR5, 0x400 ;  /* 0x0000040000057882 */ /* 0x000fe40000000000 */
[----:B------:R-:W-:Y:S01]  /*17c0*/  UIADD3 UR5, UPT, UPT, UR5, 0x10, URZ ;  /* 0x0000001005057890 */ /* 0x000fe2000fffe0ff */
[----:B------:R-:W-:-:S03]  /*17d0*/  IMAD R17, R19, R16, R17 ;  /* 0x0000001013117224 */ /* 0x000fc600078e0211 */
[----:B0-----:R-:W-:-:S06]  /*17e0*/  ULEA UR5, UR9, UR5, 0x18 ;  /* 0x0000000509057291 */ /* 0x001fcc000f8ec0ff */
[----:B------:R-:W-:-:S05]  /*17f0*/  LEA R17, R17, UR5, 0x2 ;  /* 0x0000000511117c11 */ /* 0x000fca000f8e10ff */
[----:B------:R-:W-:Y:S01]  /*1800*/  IMAD R19, R16, 0x80, R17 ;  /* 0x0000008010137824 */ /* 0x000fe200078e0211 */
[----:B---3--:R0:W-:Y:S04]  /*1810*/  STS [R17], R10 ;  /* 0x0000000a11007388 */ /* 0x0081e80000000800 */
[----:B--2---:R0:W-:Y:S02]  /*1820*/  STS [R19], R12 ;  /* 0x0000000c13007388 */ /* 0x0041e40000000800 */
.L_x_15:
[----:B------:R-:W-:Y:S05]  /*1830*/  BSYNC.RECONVERGENT B1 ;  /* 0x0000000000017941 */ /* 0x000fea0003800200 */
.L_x_14:
[----:B------:R-:W-:-:S04]  /*1840*/  IADD3 R9, PT, PT, R9, 0x200, RZ ;  /* 0x0000020009097810 */ /* 0x000fc80007ffe0ff */
[----:B------:R-:W-:-:S13]  /*1850*/  ISETP.GE.AND P0, PT, R9, UR15, PT ;  /* 0x0000000f09007c0c */ /* 0x000fda000bf06270 */
[----:B------:R-:W-:Y:S05]  /*1860*/  @!P0 BRA `(.L_x_16) ;  /* 0xfffffff400348947 */ /* 0x000fea000383ffff */
.L_x_1:
[----:B------:R-:W-:Y:S05]  /*1870*/  BSYNC.RECONVERGENT B0 ;  /* 0x0000000000007941 */ /* 0x000fea0003800200 */
.L_x_0:
[----:B------:R-:W-:Y:S01]  /*1880*/  BAR.SYNC.DEFER_BLOCKING 0x0 ;  /* 0x0000000000007b1d */ /* 0x000fe20000010000 */
[----:B------:R-:W-:Y:S02]  /*1890*/  ISETP.GE.AND P1, PT, R29, 0x1, PT ;  /* 0x000000011d00780c */ /* 0x000fe40003f26270 */
[----:B------:R-:W-:-:S11]  /*18a0*/  MOV R13, 0xff800000 ;  /* 0xff800000000d7802 */ /* 0x000fd60000000f00 */
[----:B------:R-:W-:Y:S05]  /*18b0*/  @!P1 BRA `(.L_x_17) ;  /* 0x0000000c00549947 */ /* 0x000fea0003800000 */
[----:B0-----:R-:W-:Y:S02]  /*18c0*/  HFMA2 R12, -RZ, RZ, 0, 0 ;  /* 0x00000000ff0c7431 */ /* 0x001fe400000001ff */
[----:B------:R-:W-:-:S07]  /*18d0*/  IMAD.MOV.U32 R13, RZ, RZ, -0x800000 ;  /* 0xff800000ff0d7424 */ /* 0x000fce00078e00ff */
.L_x_29:
[----:B0-----:R-:W0:Y:S01]  /*18e0*/  LDC R14, c[0x0][0x3a4] ;  /* 0x0000e900ff0e7b82 */ /* 0x001e220000000800 */
[----:B------:R-:W-:Y:S01]  /*18f0*/  BSSY.RECONVERGENT B0, `(.L_x_18) ;  /* 0x00000a7000007945 */ /* 0x000fe20003800200 */
[----:B------:R-:W-:Y:S02]  /*1900*/  MOV R10, RZ ;  /* 0x000000ff000a7202 */ /* 0x000fe40000000f00 */
[----:B0-----:R-:W-:-:S13]  /*1910*/  ISETP.GE.AND P0, PT, R5, R14, PT ;  /* 0x0000000e0500720c */ /* 0x001fda0003f06270 */
[----:B-1----:R-:W-:Y:S05]  /*1920*/  @P0 BRA `(.L_x_19) ;  /* 0x00000008008c0947 */ /* 0x002fea0003800000 */
[----:B------:R-:W-:Y:S01]  /*1930*/  ISETP.GE.U32.AND P0, PT, R24, 0x780, PT ;  /* 0x000007801800780c */ /* 0x000fe20003f06070 */
[----:B------:R-:W-:Y:S01]  /*1940*/  BSSY.RECONVERGENT B1, `(.L_x_20) ;  /* 0x0000045000017945 */ /* 0x000fe20003800200 */
[----:B------:R-:W-:Y:S01]  /*1950*/  ISETP.NE.AND P2, PT, R23, RZ, PT ;  /* 0x000000ff1700720c */ /* 0x000fe20003f45270 */
[----:B------:R-:W-:Y:S01]  /*1960*/  IMAD.MOV.U32 R10, RZ, RZ, RZ ;  /* 0x000000ffff0a7224 */ /* 0x000fe200078e00ff */
[----:B------:R-:W-:-:S09]  /*1970*/  MOV R11, R5 ;  /* 0x00000005000b7202 */ /* 0x000fd20000000f00 */
[----:B------:R-:W-:Y:S05]  /*1980*/  @!P0 BRA `(.L_x_21) ;  /* 0x0000000400008947 */ /* 0x000fea0003800000 */
[----:B------:R-:W0:Y:S01]  /*1990*/  S2R R15, SR_CgaCtaId ;  /* 0x00000000000f7919 */ /* 0x000e220000008800 */
[----:B------:R-:W-:Y:S01]  /*19a0*/  MOV R8, 0x400 ;  /* 0x0000040000087802 */ /* 0x000fe20000000f00 */
[----:B------:R-:W-:Y:S02]  /*19b0*/  HFMA2 R10, -RZ, RZ, 0, 0 ;  /* 0x00000000ff0a7431 */ /* 0x000fe400000001ff */
[----:B------:R-:W-:Y:S01]  /*19c0*/  IMAD.MOV.U32 R16, RZ, RZ, RZ ;  /* 0x000000ffff107224 */ /* 0x000fe200078e00ff */
[----:B------:R-:W-:Y:S02]  /*19d0*/  MOV R11, R5 ;  /* 0x00000005000b7202 */ /* 0x000fe40000000f00 */
[----:B------:R-:W-:-:S04]  /*19e0*/  IADD3 R8, PT, PT, R8, 0x10, RZ ;  /* 0x0000001008087810 */ /* 0x000fc80007ffe0ff */
[----:B0-----:R-:W-:-:S07]  /*19f0*/  LEA R15, R15, R8, 0x18 ;  /* 0x000000080f0f7211 */ /* 0x001fce00078ec0ff */
.L_x_22:
[----:B------:R-:W0:Y:S01]  /*1a00*/  LDC.64 R8, c[0x0][0x380] ;  /* 0x0000e000ff087b82 */ /* 0x000e220000000a00 */
[----:B------:R-:W-:-:S04]  /*1a10*/  IMAD R17, R4, R14, R11 ;  /* 0x0000000e04117224 */ /* 0x000fc800078e020b */
[----:B0-----:R-:W-:-:S05]  /*1a20*/  IMAD.WIDE R8, R17, 0x4, R8 ;  /* 0x0000000411087825 */ /* 0x001fca00078e0208 */
[----:B------:R-:W2:Y:S04]  /*1a30*/  LDG.E.CONSTANT R19, desc[UR12][R8.64] ;  /* 0x0000000c08137981 */ /* 0x000ea8000c1e9900 */
[----:B------:R-:W3:Y:S01]  /*1a40*/  LDG.E.CONSTANT R27, desc[UR12][R8.64+0x200] ;  /* 0x0002000c081b7981 */ /* 0x000ee2000c1e9900 */
[----:B------:R-:W-:-:S03]  /*1a50*/  IMAD R18, R12, R14, R11 ;  /* 0x0000000e0c127224 */ /* 0x000fc600078e020b */
[----:B------:R-:W4:Y:S01]  /*1a60*/  LDG.E.CONSTANT R31, desc[UR12][R8.64+0x800] ;  /* 0x0008000c081f7981 */ /* 0x000f22000c1e9900 */
[----:B------:R-:W-:-:S03]  /*1a70*/  IMAD R17, R18, 0x4, R15 ;  /* 0x0000000412117824 */ /* 0x000fc600078e020f */
[----:B------:R-:W5:Y:S04]  /*1a80*/  LDG.E.CONSTANT R33, desc[UR12][R8.64+0xa00] ;  /* 0x000a000c08217981 */ /* 0x000f68000c1e9900 */
[----:B------:R-:W2:Y:S04]  /*1a90*/  LDS R18, [R17] ;  /* 0x0000000011127984 */ /* 0x000ea80000000800 */
[----:B------:R-:W-:Y:S01]  /*1aa0*/  LDS R28, [R17+0x1e00] ;  /* 0x001e0000111c7984 */ /* 0x000fe20000000800 */
[----:B--2---:R-:W-:-:S03]  /*1ab0*/  FFMA R18, R19, R18, R10 ;  /* 0x0000001213127223 */ /* 0x004fc6000000000a */
[----:B------:R-:W3:Y:S04]  /*1ac0*/  LDS R10, [R17+0x200] ;  /* 0x00020000110a7984 */ /* 0x000ee80000000800 */
[----:B------:R-:W2:Y:S01]  /*1ad0*/  LDG.E.CONSTANT R19, desc[UR12][R8.64+0x400] ;  /* 0x0004000c08137981 */ /* 0x000ea2000c1e9900 */
[----:B---3--:R-:W-:-:S03]  /*1ae0*/  FFMA R10, R27, R10, R18 ;  /* 0x0000000a1b0a7223 */ /* 0x008fc60000000012 */
[----:B------:R-:W3:Y:S04]  /*1af0*/  LDG.E.CONSTANT R27, desc[UR12][R8.64+0x600] ;  /* 0x0006000c081b7981 */ /* 0x000ee8000c1e9900 */
[----:B------:R-:W2:Y:S02]  /*1b00*/  LDS R18, [R17+0x400] ;  /* 0x0004000011127984 */ /* 0x000ea40000000800 */
[----:B--2---:R-:W-:Y:S02]  /*1b10*/  FFMA R10, R19, R18, R10 ;  /* 0x00000012130a7223 */ /* 0x004fe4000000000a */
[----:B------:R-:W3:Y:S04]  /*1b20*/  LDS R18, [R17+0x600] ;  /* 0x0006000011127984 */ /* 0x000ee80000000800 */
[----:B------:R-:W2:Y:S01]  /*1b30*/  LDG.E.CONSTANT R19, desc[UR12][R8.64+0xc00] ;  /* 0x000c000c08137981 */ /* 0x000ea2000c1e9900 */
[----:B---3--:R-:W-:-:S03]  /*1b40*/  FFMA R10, R27, R18, R10 ;  /* 0x000000121b0a7223 */ /* 0x008fc6000000000a */
[----:B------:R-:W3:Y:S04]  /*1b50*/  LDG.E.CONSTANT R27, desc[UR12][R8.64+0xe00] ;  /* 0x000e000c081b7981 */ /* 0x000ee8000c1e9900 */
[----:B------:R-:W4:Y:S02]  /*1b60*/  LDS R18, [R17+0x800] ;  /* 0x0008000011127984 */ /* 0x000f240000000800 */
[----:B----4-:R-:W-:Y:S02]  /*1b70*/  FFMA R10, R31, R18, R10 ;  /* 0x000000121f0a7223 */ /* 0x010fe4000000000a */
[----:B------:R-:W5:Y:S04]  /*1b80*/  LDS R18, [R17+0xa00] ;  /* 0x000a000011127984 */ /* 0x000f680000000800 */
[----:B------:R-:W4:Y:S01]  /*1b90*/  LDG.E.CONSTANT R31, desc[UR12][R8.64+0x1000] ;  /* 0x0010000c081f7981 */ /* 0x000f22000c1e9900 */
[----:B-----5:R-:W-:-:S03]  /*1ba0*/  FFMA R10, R33, R18, R10 ;  /* 0x00000012210a7223 */ /* 0x020fc6000000000a */
[----:B------:R-:W5:Y:S04]  /*1bb0*/  LDG.E.CONSTANT R33, desc[UR12][R8.64+0x1200] ;  /* 0x0012000c08217981 */ /* 0x000f68000c1e9900 */
        /* <DEDUP_REMOVED lines=11> */
[----:B------:R-:W2:Y:S04]  /*1c70*/  LDS R18, [R17+0x1400] ;  /* 0x0014000011127984 */ /* 0x000ea80000000800 */
[----:B------:R-:W5:Y:S01]  /*1c80*/  LDG.E.CONSTANT R33, desc[UR12][R8.64+0x1a00] ;  /* 0x001a000c08217981 */ /* 0x000f62000c1e9900 */
[----:B--2---:R-:W-:-:S03]  /*1c90*/  FFMA R10, R19, R18, R10 ;  /* 0x00000012130a7223 */ /* 0x004fc6000000000a */
[----:B------:R-:W3:Y:S04]  /*1ca0*/  LDS R18, [R17+0x1600] ;  /* 0x0016000011127984 */ /* 0x000ee80000000800 */
[----:B------:R-:W2:Y:S01]  /*1cb0*/  LDG.E.CONSTANT R19, desc[UR12][R8.64+0x1c00] ;  /* 0x001c000c08137981 */ /* 0x000ea2000c1e9900 */
[----:B---3--:R-:W-:-:S03]  /*1cc0*/  FFMA R10, R27, R18, R10 ;  /* 0x000000121b0a7223 */ /* 0x008fc6000000000a */
[----:B------:R-:W3:Y:S04]  /*1cd0*/  LDG.E.CONSTANT R27, desc[UR12][R8.64+0x1e00] ;  /* 0x001e000c081b7981 */ /* 0x000ee8000c1e9900 */
[----:B------:R-:W4:Y:S02]  /*1ce0*/  LDS R18, [R17+0x1800] ;  /* 0x0018000011127984 */ /* 0x000f240000000800 */
[----:B----4-:R-:W-:Y:S02]  /*1cf0*/  FFMA R10, R31, R18, R10 ;  /* 0x000000121f0a7223 */ /* 0x010fe4000000000a */
[----:B------:R-:W5:Y:S01]  /*1d00*/  LDS R18, [R17+0x1a00] ;  /* 0x001a000011127984 */ /* 0x000f620000000800 */
[----:B------:R-:W-:-:S04]  /*1d10*/  IADD3 R16, PT, PT, R16, 0x10, RZ ;  /* 0x0000001010107810 */ /* 0x000fc80007ffe0ff */
[----:B------:R-:W-:Y:S01]  /*1d20*/  ISETP.NE.AND P0, PT, R16, R21, PT ;  /* 0x000000151000720c */ /* 0x000fe20003f05270 */
[----:B-----5:R-:W-:Y:S02]  /*1d30*/  FFMA R10, R33, R18, R10 ;  /* 0x00000012210a7223 */ /* 0x020fe4000000000a */
[----:B------:R-:W2:Y:S01]  /*1d40*/  LDS R18, [R17+0x1c00] ;  /* 0x001c000011127984 */ /* 0x000ea20000000800 */
[----:B------:R-:W-:Y:S01]  /*1d50*/  IADD3 R11, PT, PT, R11, 0x800, RZ ;  /* 0x000008000b0b7810 */ /* 0x000fe20007ffe0ff */
[----:B--2---:R-:W-:-:S04]  /*1d60*/  FFMA R10, R19, R18, R10 ;  /* 0x00000012130a7223 */ /* 0x004fc8000000000a */
[----:B---3--:R-:W-:-:S04]  /*1d70*/  FFMA R10, R27, R28, R10 ;  /* 0x0000001c1b0a7223 */ /* 0x008fc8000000000a */
[----:B------:R-:W-:Y:S05]  /*1d80*/  @P0 BRA `(.L_x_22) ;  /* 0xfffffffc001c0947 */ /* 0x000fea000383ffff */
.L_x_21:
[----:B------:R-:W-:Y:S05]  /*1d90*/  BSYNC.RECONVERGENT B1 ;  /* 0x0000000000017941 */ /* 0x000fea0003800200 */
.L_x_20:
[----:B------:R-:W-:Y:S05]  /*1da0*/  @!P2 BRA `(.L_x_19) ;  /* 0x00000004006ca947 */ /* 0x000fea0003800000 */
[----:B------:R-:W-:Y:S01]  /*1db0*/  VIADD R8, R23, 0xffffffff ;  /* 0xffffffff17087836 */ /* 0x000fe20000000000 */
[----:B------:R-:W-:Y:S01]  /*1dc0*/  BSSY.RECONVERGENT B1, `(.L_x_23) ;  /* 0x0000026000017945 */ /* 0x000fe20003800200 */
[----:B------:R-:W-:-:S03]  /*1dd0*/  ISETP.NE.AND P2, PT, R22, RZ, PT ;  /* 0x000000ff1600720c */ /* 0x000fc60003f45270 */
[----:B------:R-:W-:-:S13]  /*1de0*/  ISETP.GE.U32.AND P0, PT, R8, 0x7, PT ;  /* 0x000000070800780c */ /* 0x000fda0003f06070 */
[----:B------:R-:W-:Y:S05]  /*1df0*/  @!P0 BRA `(.L_x_24) ;  /* 0x0000000000888947 */ /* 0x000fea0003800000 */
[----:B------:R-:W0:Y:S01]  /*1e00*/  LDC.64 R8, c[0x0][0x380] ;  /* 0x0000e000ff087b82 */ /* 0x000e220000000a00 */
[----:B------:R-:W-:-:S04]  /*1e10*/  IMAD R15, R4, R14, R11 ;  /* 0x0000000e040f7224 */ /* 0x000fc800078e020b */
[----:B0-----:R-:W-:-:S05]  /*1e20*/  IMAD.WIDE R8, R15, 0x4, R8 ;  /* 0x000000040f087825 */ /* 0x001fca00078e0208 */
[----:B------:R-:W2:Y:S04]  /*1e30*/  LDG.E.CONSTANT R17, desc[UR12][R8.64] ;  /* 0x0000000c08117981 */ /* 0x000ea8000c1e9900 */
[----:B------:R-:W3:Y:S04]  /*1e40*/  LDG.E.CONSTANT R19, desc[UR12][R8.64+0x200] ;  /* 0x0002000c08137981 */ /* 0x000ee8000c1e9900 */
[----:B------:R-:W4:Y:S04]  /*1e50*/  LDG.E.CONSTANT R27, desc[UR12][R8.64+0x400] ;  /* 0x0004000c081b7981 */ /* 0x000f28000c1e9900 */
[----:B------:R-:W5:Y:S01]  /*1e60*/  LDG.E.CONSTANT R31, desc[UR12][R8.64+0x600] ;  /* 0x0006000c081f7981 */ /* 0x000f62000c1e9900 */
[----:B------:R-:W0:Y:S01]  /*1e70*/  S2UR UR9, SR_CgaCtaId ;  /* 0x00000000000979c3 */ /* 0x000e220000008800 */
[----:B------:R-:W-:Y:S01]  /*1e80*/  UMOV UR5, 0x400 ;  /* 0x0000040000057882 */ /* 0x000fe20000000000 */
[----:B------:R-:W-:Y:S01]  /*1e90*/  IMAD R15, R12, R14, R11 ;  /* 0x0000000e0c0f7224 */ /* 0x000fe200078e020b */
[----:B------:R-:W-:-:S04]  /*1ea0*/  UIADD3 UR5, UPT, UPT, UR5, 0x10, URZ ;  /* 0x0000001005057890 */ /* 0x000fc8000fffe0ff */
[----:B0-----:R-:W-:-:S06]  /*1eb0*/  ULEA UR5, UR9, UR5, 0x18 ;  /* 0x0000000509057291 */ /* 0x001fcc000f8ec0ff */
[----:B------:R-:W-:-:S05]  /*1ec0*/  LEA R15, R15, UR5, 0x2 ;  /* 0x000000050f0f7c11 */ /* 0x000fca000f8e10ff */
[----:B------:R-:W2:Y:S04]  /*1ed0*/  LDS R16, [R15] ;  /* 0x000000000f107984 */ /* 0x000ea80000000800 */
[----:B------:R-:W-:Y:S01]  /*1ee0*/  LDS R18, [R15+0xe00] ;  /* 0x000e00000f127984 */ /* 0x000fe20000000800 */
[----:B--2---:R-:W-:-:S03]  /*1ef0*/  FFMA R16, R17, R16, R10 ;  /* 0x0000001011107223 */ /* 0x004fc6000000000a */
[----:B------:R-:W3:Y:S04]  /*1f00*/  LDS R10, [R15+0x200] ;  /* 0x000200000f0a7984 */ /* 0x000ee80000000800 */
[----:B------:R-:W2:Y:S01]  /*1f10*/  LDG.E.CONSTANT R17, desc[UR12][R8.64+0x800] ;  /* 0x0008000c08117981 */ /* 0x000ea2000c1e9900 */
[----:B---3--:R-:W-:-:S03]  /*1f20*/  FFMA R10, R19, R10, R16 ;  /* 0x0000000a130a7223 */ /* 0x008fc60000000010 */
[----:B------:R-:W4:Y:S04]  /*1f30*/  LDS R16, [R15+0x400] ;  /* 0x000400000f107984 */ /* 0x000f280000000800 */
[----:B------:R-:W3:Y:S01]  /*1f40*/  LDG.E.CONSTANT R19, desc[UR12][R8.64+0xa00] ;  /* 0x000a000c08137981 */ /* 0x000ee2000c1e9900 */
[----:B----4-:R-:W-:-:S03]  /*1f50*/  FFMA R10, R27, R16, R10 ;  /* 0x000000101b0a7223 */ /* 0x010fc6000000000a */
[----:B------:R-:W5:Y:S04]  /*1f60*/  LDS R16, [R15+0x600] ;  /* 0x000600000f107984 */ /* 0x000f680000000800 */
[----:B------:R-:W4:Y:S01]  /*1f70*/  LDG.E.CONSTANT R27, desc[UR12][R8.64+0xc00] ;  /* 0x000c000c081b7981 */ /* 0x000f22000c1e9900 */
[----:B-----5:R-:W-:-:S03]  /*1f80*/  FFMA R10, R31, R16, R10 ;  /* 0x000000101f0a7223 */ /* 0x020fc6000000000a */
[----:B------:R-:W5:Y:S04]  /*1f90*/  LDG.E.CONSTANT R31, desc[UR12][R8.64+0xe00] ;  /* 0x000e000c081f7981 */ /* 0x000f68000c1e9900 */
[----:B------:R-:W2:Y:S01]  /*1fa0*/  LDS R16, [R15+0x800] ;  /* 0x000800000f107984 */ /* 0x000ea20000000800 */
[----:B------:R-:W-:Y:S01]  /*1fb0*/  IADD3 R11, PT, PT, R11, 0x400, RZ ;  /* 0x000004000b0b7810 */ /* 0x000fe20007ffe0ff */
[----:B--2---:R-:W-:Y:S02]  /*1fc0*/  FFMA R10, R17, R16, R10 ;  /* 0x00000010110a7223 */ /* 0x004fe4000000000a */
[----:B------:R-:W3:Y:S04]  /*1fd0*/  LDS R16, [R15+0xa00] ;  /* 0x000a00000f107984 */ /* 0x000ee80000000800 */
[----:B------:R-:W4:Y:S01]  /*1fe0*/  LDS R17, [R15+0xc00] ;  /* 0x000c00000f117984 */ /* 0x000f220000000800 */
[----:B---3--:R-:W-:-:S04]  /*1ff0*/  FFMA R10, R19, R16, R10 ;  /* 0x00000010130a7223 */ /* 0x008fc8000000000a */
[----:B----4-:R-:W-:-:S04]  /*2000*/  FFMA R10, R27, R17, R10 ;  /* 0x000000111b0a7223 */ /* 0x010fc8000000000a */
[----:B-----5:R-:W-:-:S07]  /*2010*/  FFMA R10, R31, R18, R10 ;  /* 0x000000121f0a7223 */ /* 0x020fce000000000a */
.L_x_24:
[----:B------:R-:W-:Y:S05]  /*2020*/  BSYNC.RECONVERGENT B1 ;  /* 0x0000000000017941 */ /* 0x000fea0003800200 */
.L_x_23:
[----:B------:R-:W-:Y:S05]  /*2030*/  @!P2 BRA `(.L_x_19) ;  /* 0x0000000000c8a947 */ /* 0x000fea0003800000 */
[----:B------:R-:W-:Y:S01]  /*2040*/  IADD3 R8, PT, PT, R22, -0x1, RZ ;  /* 0xffffffff16087810 */ /* 0x000fe20007ffe0ff */
[----:B------:R-:W-:Y:S01]  /*2050*/  BSSY.RECONVERGENT B1, `(.L_x_25) ;  /* 0x000001a000017945 */ /* 0x000fe20003800200 */
[----:B------:R-:W-:Y:S02]  /*2060*/  ISETP.NE.AND P2, PT, R20, RZ, PT ;  /* 0x000000ff1400720c */ /* 0x000fe40003f45270 */
        /* <DEDUP_REMOVED lines=8> */
[----:B------:R0:W5:Y:S01]  /*20f0*/  LDG.E.CONSTANT R27, desc[UR12][R8.64+0x600] ;  /* 0x0006000c081b7981 */ /* 0x000162000c1e9900 */
[----:B------:R-:W1:Y:S01]  /*2100*/  S2UR UR9, SR_CgaCtaId ;  /* 0x00000000000979c3 */ /* 0x000e620000008800 */
[----:B------:R-:W-:Y:S01]  /*2110*/  UMOV UR5, 0x400 ;  /* 0x0000040000057882 */ /* 0x000fe20000000000 */
[----:B------:R-:W-:Y:S01]  /*2120*/  IMAD R16, R12, R14, R11 ;  /* 0x0000000e0c107224 */ /* 0x000fe200078e020b */
[----:B------:R-:W-:Y:S01]  /*2130*/  UIADD3 UR5, UPT, UPT, UR5, 0x10, URZ ;  /* 0x0000001005057890 */ /* 0x000fe2000fffe0ff */
[----:B------:R-:W-:-:S03]  /*2140*/  VIADD R11, R11, 0x200 ;  /* 0x000002000b0b7836 */ /* 0x000fc60000000000 */
[----:B-1----:R-:W-:-:S06]  /*2150*/  ULEA UR5, UR9, UR5, 0x18 ;  /* 0x0000000509057291 */ /* 0x002fcc000f8ec0ff */
[----:B------:R-:W-:-:S05]  /*2160*/  LEA R16, R16, UR5, 0x2 ;  /* 0x0000000510107c11 */ /* 0x000fca000f8e10ff */
[----:B------:R-:W2:Y:S04]  /*2170*/  LDS R17, [R16] ;  /* 0x0000000010117984 */ /* 0x000ea80000000800 */
[----:B0-----:R-:W-:Y:S01]  /*2180*/  LDS R8, [R16+0x600] ;  /* 0x0006000010087984 */ /* 0x001fe20000000800 */
[----:B--2---:R-:W-:-:S03]  /*2190*/  FFMA R15, R15, R17, R10 ;  /* 0x000000110f0f7223 */ /* 0x004fc6000000000a */
[----:B------:R-:W3:Y:S04]  /*21a0*/  LDS R10, [R16+0x200] ;  /* 0x00020000100a7984 */ /* 0x000ee80000000800 */
[----:B------:R-:W4:Y:S01]  /*21b0*/  LDS R17, [R16+0x400] ;  /* 0x0004000010117984 */ /* 0x000f220000000800 */
[----:B---3--:R-:W-:-:S04]  /*21c0*/  FFMA R10, R18, R10, R15 ;  /* 0x0000000a120a7223 */ /* 0x008fc8000000000f */
[----:B----4-:R-:W-:-:S04]  /*21d0*/  FFMA R10, R19, R17, R10 ;  /* 0x00000011130a7223 */ /* 0x010fc8000000000a */
[----:B-----5:R-:W-:-:S07]  /*21e0*/  FFMA R10, R27, R8, R10 ;  /* 0x000000081b0a7223 */ /* 0x020fce000000000a */
.L_x_26:
[----:B------:R-:W-:Y:S05]  /*21f0*/  BSYNC.RECONVERGENT B1 ;  /* 0x0000000000017941 */ /* 0x000fea0003800200 */
.L_x_25:
[----:B------:R-:W-:Y:S05]  /*2200*/  @!P2 BRA `(.L_x_19) ;  /* 0x000000000054a947 */ /* 0x000fea0003800000 */
[----:B------:R-:W0:Y:S01]  /*2210*/  LDC.64 R8, c[0x0][0x380] ;  /* 0x0000e000ff087b82 */ /* 0x000e220000000a00 */
[----:B------:R-:W-:-:S04]  /*2220*/  IMAD R15, R4, R14, R11 ;  /* 0x0000000e040f7224 */ /* 0x000fc800078e020b */
[----:B0-----:R-:W-:-:S05]  /*2230*/  IMAD.WIDE R8, R15, 0x4, R8 ;  /* 0x000000040f087825 */ /* 0x001fca00078e0208 */
[----:B------:R-:W2:Y:S01]  /*2240*/  LDG.E.CONSTANT R15, desc[UR12][R8.64] ;  /* 0x0000000c080f7981 */ /* 0x000ea2000c1e9900 */
[----:B------:R-:W0:Y:S01]  /*2250*/  S2UR UR9, SR_CgaCtaId ;  /* 0x00000000000979c3 */ /* 0x000e220000008800 */
[----:B------:R-:W-:Y:S01]  /*2260*/  UMOV UR5, 0x400 ;  /* 0x0000040000057882 */ /* 0x000fe20000000000 */
[----:B------:R-:W-:Y:S01]  /*2270*/  IMAD R11, R12, R14, R11 ;  /* 0x0000000e0c0b7224 */ /* 0x000fe200078e020b */
[----:B------:R-:W-:Y:S01]  /*2280*/  UIADD3 UR5, UPT, UPT, UR5, 0x10, URZ ;  /* 0x0000001005057890 */ /* 0x000fe2000fffe0ff */
[----:B------:R-:W-:-:S03]  /*2290*/  ISETP.NE.AND P0, PT, R20, 0x1, PT ;  /* 0x000000011400780c */ /* 0x000fc60003f05270 */
[----:B0-----:R-:W-:-:S06]  /*22a0*/  ULEA UR5, UR9, UR5, 0x18 ;  /* 0x0000000509057291 */ /* 0x001fcc000f8ec0ff */
[----:B------:R-:W-:-:S05]  /*22b0*/  LEA R18, R11, UR5, 0x2 ;  /* 0x000000050b127c11 */ /* 0x000fca000f8e10ff */
[----:B------:R-:W2:Y:S02]  /*22c0*/  LDS R11, [R18] ;  /* 0x00000000120b7984 */ /* 0x000ea40000000800 */
[----:B--2---:R-:W-:Y:S01]  /*22d0*/  FFMA R10, R15, R11, R10 ;  /* 0x0000000b0f0a7223 */ /* 0x004fe2000000000a */
[----:B------:R-:W-:Y:S06]  /*22e0*/  @!P0 BRA `(.L_x_19) ;  /* 0x00000000001c8947 */ /* 0x000fec0003800000 */
[----:B------:R-:W-:Y:S01]  /*22f0*/  ISETP.NE.AND P0, PT, R20, 0x2, PT ;  /* 0x000000021400780c */ /* 0x000fe20003f05270 */
[----:B------:R-:W2:Y:S04]  /*2300*/  LDG.E.CONSTANT R11, desc[UR12][R8.64+0x200] ;  /* 0x0002000c080b7981 */ /* 0x000ea8000c1e9900 */
[----:B------:R-:W2:Y:S08]  /*2310*/  LDS R15, [R18+0x200] ;  /* 0x00020000120f7984 */ /* 0x000eb00000000800 */
[----:B------:R-:W3:Y:S04]  /*2320*/  @P0 LDG.E.CONSTANT R17, desc[UR12][R8.64+0x400] ;  /* 0x0004000c08110981 */ /* 0x000ee8000c1e9900 */
[----:B------:R-:W3:Y:S01]  /*2330*/  @P0 LDS R16, [R18+0x400] ;  /* 0x0004000012100984 */ /* 0x000ee20000000800 */
[----:B--2---:R-:W-:-:S04]  /*2340*/  FFMA R10, R11, R15, R10 ;  /* 0x0000000f0b0a7223 */ /* 0x004fc8000000000a */
[----:B---3--:R-:W-:-:S07]  /*2350*/  @P0 FFMA R10, R17, R16, R10 ;  /* 0x00000010110a0223 */ /* 0x008fce000000000a */
.L_x_19:
[----:B------:R-:W-:Y:S05]  /*2360*/  BSYNC.RECONVERGENT B0 ;  /* 0x0000000000007941 */ /* 0x000fea0003800200 */
.L_x_18:
[----:B------:R-:W0:Y:S01]  /*2370*/  SHFL.DOWN PT, R9, R10, 0x10, 0x1f ;  /* 0x0a001f000a097f89 */ /* 0x000e2200000e0000 */
[----:B------:R-:W-:Y:S01]  /*2380*/  LOP3.LUT P0, RZ, R5, 0x1f, RZ, 0xc0, !PT ;  /* 0x0000001f05ff7812 */ /* 0x000fe2000780c0ff */
[----:B------:R-:W-:Y:S01]  /*2390*/  BSSY.RECONVERGENT B0, `(.L_x_27) ;  /* 0x000001f000007945 */ /* 0x000fe20003800200 */
[----:B------:R-:W-:Y:S01]  /*23a0*/  MOV R18, 0x400 ;  /* 0x0000040000127802 */ /* 0x000fe20000000f00 */
[----:B------:R-:W1:Y:S01]  /*23b0*/  S2R R19, SR_CgaCtaId ;  /* 0x0000000000137919 */ /* 0x000e620000008800 */
[----:B------:R-:W-:Y:S01]  /*23c0*/  LEA R14, R14, R12, 0x6 ;  /* 0x0000000c0e0e7211 */ /* 0x000fe200078e30ff */
[----:B0-----:R-:W-:-:S05]  /*23d0*/  FADD R9, R9, R10 ;  /* 0x0000000a09097221 */ /* 0x001fca0000000000 */
[----:B------:R-:W0:Y:S03]  /*23e0*/  SHFL.DOWN PT, R8, R9, 0x8, 0x1f ;  /* 0x09001f0009087f89 */ /* 0x000e2600000e0000 */
[----:B-1----:R-:W-:-:S04]  /*23f0*/  @!P0 LEA R10, R19, R18, 0x18 ;  /* 0x00000012130a8211 */ /* 0x002fc800078ec0ff */
[----:B------:R-:W-:Y:S01]  /*2400*/  @!P0 LEA.HI R10, R5, R10, RZ, 0x1d ;  /* 0x0000000a050a8211 */ /* 0x000fe200078fe8ff */
[----:B0-----:R-:W-:-:S05]  /*2410*/  FADD R8, R9, R8 ;  /* 0x0000000809087221 */ /* 0x001fca0000000000 */
[----:B------:R-:W0:Y:S02]  /*2420*/  SHFL.DOWN PT, R11, R8, 0x4, 0x1f ;  /* 0x08801f00080b7f89 */ /* 0x000e2400000e0000 */
[----:B0-----:R-:W-:Y:S01]  /*2430*/  FADD R11, R8, R11 ;  /* 0x0000000b080b7221 */ /* 0x001fe20000000000 */
[----:B------:R-:W-:-:S04]  /*2440*/  IADD3 R8, PT, PT, R18, 0x10, RZ ;  /* 0x0000001012087810 */ /* 0x000fc80007ffe0ff */
[----:B------:R-:W0:Y:S01]  /*2450*/  SHFL.DOWN PT, R16, R11, 0x2, 0x1f ;  /* 0x08401f000b107f89 */ /* 0x000e2200000e0000 */
[----:B------:R-:W-:-:S05]  /*2460*/  LEA R17, R19, R8, 0x18 ;  /* 0x0000000813117211 */ /* 0x000fca00078ec0ff */
[----:B------:R-:W-:Y:S02]  /*2470*/  IMAD R17, R14, 0x4, R17 ;  /* 0x000000040e117824 */ /* 0x000fe400078e0211 */
[----:B0-----:R-:W-:-:S05]  /*2480*/  FADD R16, R11, R16 ;  /* 0x000000100b107221 */ /* 0x001fca0000000000 */
[----:B------:R-:W0:Y:S02]  /*2490*/  SHFL.DOWN PT, R15, R16, 0x1, 0x1f ;  /* 0x08201f00100f7f89 */ /* 0x000e2400000e0000 */
[----:B0-----:R-:W-:-:S05]  /*24a0*/  FADD R15, R16, R15 ;  /* 0x0000000f100f7221 */ /* 0x001fca0000000000 */
[----:B------:R0:W-:Y:S01]  /*24b0*/  @!P0 STS [R10], R15 ;  /* 0x0000000f0a008388 */ /* 0x0001e20000000800 */
[----:B------:R-:W-:Y:S01]  /*24c0*/  BAR.SYNC.DEFER_BLOCKING 0x0 ;  /* 0x0000000000007b1d */ /* 0x000fe20000010000 */
[----:B------:R-:W-:-:S13]  /*24d0*/  ISETP.NE.AND P0, PT, R5, RZ, PT ;  /* 0x000000ff0500720c */ /* 0x000fda0003f05270 */
[----:B0-----:R-:W-:Y:S05]  /*24e0*/  @P0 BRA `(.L_x_28) ;  /* 0x0000000000240947 */ /* 0x001fea0003800000 */
[----:B------:R-:W-:Y:S01]  /*24f0*/  LEA R11, R19, R18, 0x18 ;  /* 0x00000012130b7211 */ /* 0x000fe200078ec0ff */
[----:B------:R-:W0:Y:S05]  /*2500*/  LDCU UR5, c[0x0][0x3a8] ;  /* 0x00007500ff0577ac */ /* 0x000e2a0008000800 */
[----:B------:R-:W1:Y:S02]  /*2510*/  LDS.128 R8, [R11] ;  /* 0x000000000b087984 */ /* 0x000e640000000c00 */
[----:B-1----:R-:W-:-:S04]  /*2520*/  FADD R8, RZ, R8 ;  /* 0x00000008ff087221 */ /* 0x002fc80000000000 */
[----:B------:R-:W-:-:S04]  /*2530*/  FADD R9, R8, R9 ;  /* 0x0000000908097221 */ /* 0x000fc80000000000 */
[----:B------:R-:W-:-:S04]  /*2540*/  FADD R10, R9, R10 ;  /* 0x0000000a090a7221 */ /* 0x000fc80000000000 */
[----:B------:R-:W-:-:S04]  /*2550*/  FADD R10, R10, R11 ;  /* 0x0000000b0a0a7221 */ /* 0x000fc80000000000 */
[----:B0-----:R-:W-:-:S05]  /*2560*/  FMUL R10, R10, UR5 ;  /* 0x000000050a0a7c20 */ /* 0x001fca0008400000 */
[----:B------:R0:W-:Y:S02]  /*2570*/  STS [R17], R10 ;  /* 0x0000000a11007388 */ /* 0x0001e40000000800 */
.L_x_28:
[----:B------:R-:W-:Y:S05]  /*2580*/  BSYNC.RECONVERGENT B0 ;  /* 0x0000000000007941 */ /* 0x000fea0003800200 */
.L_x_27:
[----:B------:R-:W-:Y:S01]  /*2590*/  BAR.SYNC.DEFER_BLOCKING 0x0 ;  /* 0x0000000000007b1d */ /* 0x000fe20000010000 */
[C---:B------:R-:W-:Y:S02]  /*25a0*/  LEA R9, R12.reuse, R6, 0x2 ;  /* 0x000000060c097211 */ /* 0x040fe400078e10ff */
[----:B------:R-:W-:-:S04]  /*25b0*/  IADD3 R12, PT, PT, R12, 0x1, RZ ;  /* 0x000000010c0c7810 */ /* 0x000fc80007ffe0ff */
[----:B------:R-:W-:Y:S01]  /*25c0*/  ISETP.GE.AND P0, PT, R12, R29, PT ;  /* 0x0000001d0c00720c */ /* 0x000fe20003f06270 */
[----:B------:R-:W1:Y:S04]  /*25d0*/  LDS R8, [R17] ;  /* 0x0000000011087984 */ /* 0x000e680000000800 */
[----:B-1----:R1:W-:Y:S01]  /*25e0*/  STL [R9], R8 ;  /* 0x0000000809007387 */ /* 0x0023e20000100800 */
[----:B------:R-:W-:-:S07]  /*25f0*/  FMNMX R13, R8, R13, !PT ;  /* 0x0000000d080d7209 */ /* 0x000fce0007800000 */
[----:B------:R-:W-:Y:S05]  /*2600*/  @!P0 BRA `(.L_x_29) ;  /* 0xfffffff000b48947 */ /* 0x000fea000383ffff */
.L_x_17:
[----:B------:R-:W-:Y:S01]  /*2610*/  FMNMX R13, R2, R13, !PT ;  /* 0x0000000d020d7209 */ /* 0x000fe20007800000 */
[----:B------:R-:W-:Y:S02]  /*2620*/  HFMA2 R27, -RZ, RZ, 3.7421875, 0 ;  /* 0x437c0000ff1b7431 */ /* 0x000fe400000001ff */
[----:B------:R-:W-:Y:S01]  /*2630*/  IMAD.MOV.U32 R28, RZ, RZ, 0x3bbb989d ;  /* 0x3bbb989dff1c7424 */ /* 0x000fe200078e00ff */
[----:B------:R-:W2:Y:S01]  /*2640*/  LDCU UR11, c[0x0][0x3a4] ;  /* 0x00007480ff0b77ac */ /* 0x000ea20008000800 */
[----:B-1----:R-:W-:-:S04]  /*2650*/  FADD R9, -R13, R2 ;  /* 0x000000020d097221 */ /* 0x002fc80000000100 */
[----:B------:R-:W-:-:S04]  /*2660*/  FFMA.SAT R2, R9, R28, 0.5 ;  /* 0x3f00000009027423 */ /* 0x000fc8000000201c */
[----:B------:R-:W-:-:S04]  /*2670*/  FFMA.RM R2, R2, R27, 12582913 ;  /* 0x4b40000102027423 */ /* 0x000fc8000000401b */
[C---:B------:R-:W-:Y:S01]  /*2680*/  FADD R8, R2.reuse, -12583039 ;  /* 0xcb40007f02087421 */ /* 0x040fe20000000000 */
[----:B------:R-:W-:Y:S01]  /*2690*/  SHF.L.U32 R31, R2, 0x17, RZ ;  /* 0x00000017021f7819 */ /* 0x000fe200000006ff */
[----:B------:R-:W-:Y:S02]  /*26a0*/  IMAD.MOV.U32 R2, RZ, RZ, R13 ;  /* 0x000000ffff027224 */ /* 0x000fe400078e000d */
[----:B------:R-:W-:Y:S01]  /*26b0*/  FFMA R8, R9, 1.4426950216293334961, -R8 ;  /* 0x3fb8aa3b09087823 */ /* 0x000fe20000000808 */
[----:B--2---:R-:W-:-:S03]  /*26c0*/  UISETP.GE.AND UP0, UPT, UR11, 0x1, UPT ;  /* 0x000000010b00788c */ /* 0x004fc6000bf06270 */
[----:B------:R-:W-:-:S06]  /*26d0*/  FFMA R8, R9, 1.925963033500011079e-08, R8 ;  /* 0x32a5706009087823 */ /* 0x000fcc0000000008 */
[----:B------:R-:W1:Y:S02]  /*26e0*/  MUFU.EX2 R8, R8 ;  /* 0x0000000800087308 */ /* 0x000e640000000800 */
[----:B-1----:R-:W-:-:S04]  /*26f0*/  FMUL R31, R31, R8 ;  /* 0x000000081f1f7220 */ /* 0x002fc80000400000 */
[----:B------:R-:W-:Y:S01]  /*2700*/  FMUL R0, R31, R0 ;  /* 0x000000001f007220 */ /* 0x000fe20000400000 */
[----:B------:R-:W-:Y:S06]  /*2710*/  BRA.U !UP0, `(.L_x_30) ;  /* 0x0000000508847547 */ /* 0x000fec000b800000 */
[----:B------:R-:W-:Y:S01]  /*2720*/  UISETP.GE.AND UP1, UPT, UR11, 0x181, UPT ;  /* 0x000001810b00788c */ /* 0x000fe2000bf26270 */
[----:B------:R-:W-:-:S08]  /*2730*/  UMOV UR5, URZ ;  /* 0x000000ff00057c82 */ /* 0x000fd00008000000 */
[----:B------:R-:W-:Y:S05]  /*2740*/  BRA.U !UP1, `(.L_x_31) ;  /* 0x0000000509387547 */ /* 0x000fea000b800000 */
[----:B------:R-:W-:Y:S01]  /*2750*/  UISETP.GT.AND UP1, UPT, UR8, URZ, UPT ;  /* 0x000000ff0800728c */ /* 0x000fe2000bf24270 */
[----:B------:R-:W-:-:S08]  /*2760*/  MOV R30, RZ ;  /* 0x000000ff001e7202 */ /* 0x000fd00000000f00 */
[----:B------:R-:W-:Y:S05]  /*2770*/  BRA.U !UP1, `(.L_x_32) ;  /* 0x0000000509007547 */ /* 0x000fea000b800000 */
[----:B------:R-:W-:Y:S02]  /*2780*/  IADD3 R8, PT, PT, -R30, UR8, RZ ;  /* 0x000000081e087c10 */ /* 0x000fe4000fffe1ff */
[----:B------:R-:W-:Y:S02]  /*2790*/  PLOP3.LUT P0, PT, PT, PT, PT, 0x80, 0x8 ;  /* 0x000000000008781c */ /* 0x000fe40003f0f070 */
[----:B------:R-:W-:-:S13]  /*27a0*/  ISETP.GT.AND P2, PT, R8, 0xc, PT ;  /* 0x0000000c0800780c */ /* 0x000fda0003f44270 */
[----:B------:R-:W-:Y:S05]  /*27b0*/  @!P2 BRA `(.L_x_33) ;  /* 0x000000000094a947 */ /* 0x000fea0003800000 */
[----:B------:R-:W-:Y:S01]  /*27c0*/  PLOP3.LUT P0, PT, PT, PT, PT, 0x8, 0x80 ;  /* 0x000000000080781c */ /* 0x000fe20003f0e170 */
[----:B------:R-:W-:-:S12]  /*27d0*/  UIADD3 UR5, UPT, UPT, UR8, -0xc, URZ ;  /* 0xfffffff408057890 */ /* 0x000fd8000fffe0ff */
.L_x_34:
[----:B------:R-:W-:-:S05]  /*27e0*/  LEA R32, R30, UR14, 0x2 ;  /* 0x0000000e1e207c11 */ /* 0x000fca000f8e10ff */
[----:B01----:R-:W2:Y:S01]  /*27f0*/  LDL.128 R8, [R32] ;  /* 0x0000000020087983 */ /* 0x003ea20000100c00 */
[----:B------:R-:W-:-:S04]  /*2800*/  IADD3 R12, PT, PT, R30, 0x4, RZ ;  /* 0x000000041e0c7810 */ /* 0x000fc80007ffe0ff */
[----:B------:R-:W-:Y:S01]  /*2810*/  LEA R33, R12, UR14, 0x2 ;  /* 0x0000000e0c217c11 */ /* 0x000fe2000f8e10ff */
[C---:B--2---:R-:W-:Y:S01]  /*2820*/  FMUL R8, R31.reuse, R8 ;  /* 0x000000081f087220 */ /* 0x044fe20000400000 */
[C---:B------:R-:W-:Y:S01]  /*2830*/  FMUL R9, R31.reuse, R9 ;  /* 0x000000091f097220 */ /* 0x040fe20000400000 */
[C---:B------:R-:W-:Y:S01]  /*2840*/  FMUL R10, R31.reuse, R10 ;  /* 0x0000000a1f0a7220 */ /* 0x040fe20000400000 */
[----:B------:R-:W-:-:S05]  /*2850*/  FMUL R11, R31, R11 ;  /* 0x0000000b1f0b7220 */ /* 0x000fca0000400000 */
[----:B------:R0:W-:Y:S04]  /*2860*/  STL.128 [R32], R8 ;  /* 0x0000000820007387 */ /* 0x0001e80000100c00 */
[----:B------:R-:W2:Y:S01]  /*2870*/  LDL.128 R12, [R33] ;  /* 0x00000000210c7983 */ /* 0x000ea20000100c00 */
[----:B------:R-:W-:-:S05]  /*2880*/  VIADD R16, R30, 0x8 ;  /* 0x000000081e107836 */ /* 0x000fca0000000000 */
[----:B------:R-:W-:Y:S01]  /*2890*/  LEA R34, R16, UR14, 0x2 ;  /* 0x0000000e10227c11 */ /* 0x000fe2000f8e10ff */
[C---:B--2---:R-:W-:Y:S01]  /*28a0*/  FMUL R12, R31.reuse, R12 ;  /* 0x0000000c1f0c7220 */ /* 0x044fe20000400000 */
[C---:B------:R-:W-:Y:S01]  /*28b0*/  FMUL R13, R31.reuse, R13 ;  /* 0x0000000d1f0d7220 */ /* 0x040fe20000400000 */
[C---:B------:R-:W-:Y:S01]  /*28c0*/  FMUL R14, R31.reuse, R14 ;  /* 0x0000000e1f0e7220 */ /* 0x040fe20000400000 */
[----:B------:R-:W-:-:S05]  /*28d0*/  FMUL R15, R31, R15 ;  /* 0x0000000f1f0f7220 */ /* 0x000fca0000400000 */
[----:B------:R1:W-:Y:S04]  /*28e0*/  STL.128 [R33], R12 ;  /* 0x0000000c21007387 */ /* 0x0003e80000100c00 */
[----:B------:R-:W2:Y:S01]  /*28f0*/  LDL.128 R16, [R34] ;  /* 0x0000000022107983 */ /* 0x000ea20000100c00 */
[----:B------:R-:W-:-:S04]  /*2900*/  IADD3 R35, PT, PT, R30, 0xc, RZ ;  /* 0x0000000c1e237810 */ /* 0x000fc80007ffe0ff */
[----:B------:R-:W-:Y:S01]  /*2910*/  LEA R35, R35, UR14, 0x2 ;  /* 0x0000000e23237c11 */ /* 0x000fe2000f8e10ff */
[C---:B--2---:R-:W-:Y:S01]  /*2920*/  FMUL R16, R31.reuse, R16 ;  /* 0x000000101f107220 */ /* 0x044fe20000400000 */
[C---:B------:R-:W-:Y:S01]  /*2930*/  FMUL R17, R31.reuse, R17 ;  /* 0x000000111f117220 */ /* 0x040fe20000400000 */
[C---:B------:R-:W-:Y:S01]  /*2940*/  FMUL R18, R31.reuse, R18 ;  /* 0x000000121f127220 */ /* 0x040fe20000400000 */
[----:B------:R-:W-:-:S05]  /*2950*/  FMUL R19, R31, R19 ;  /* 0x000000131f137220 */ /* 0x000fca0000400000 */
[----:B------:R1:W-:Y:S04]  /*2960*/  STL.128 [R34], R16 ;  /* 0x0000001022007387 */ /* 0x0003e80000100c00 */
[----:B0-----:R-:W2:Y:S01]  /*2970*/  LDL.128 R8, [R35] ;  /* 0x0000000023087983 */ /* 0x001ea20000100c00 */
[----:B------:R-:W-:-:S04]  /*2980*/  IADD3 R30, PT, PT, R30, 0x10, RZ ;  /* 0x000000101e1e7810 */ /* 0x000fc80007ffe0ff */
[----:B------:R-:W-:Y:S01]  /*2990*/  ISETP.GE.AND P2, PT, R30, UR5, PT ;  /* 0x000000051e007c0c */ /* 0x000fe2000bf46270 */
[C---:B--2---:R-:W-:Y:S01]  /*29a0*/  FMUL R8, R31.reuse, R8 ;  /* 0x000000081f087220 */ /* 0x044fe20000400000 */
[C---:B------:R-:W-:Y:S01]  /*29b0*/  FMUL R9, R31.reuse, R9 ;  /* 0x000000091f097220 */ /* 0x040fe20000400000 */
[C---:B------:R-:W-:Y:S01]  /*29c0*/  FMUL R10, R31.reuse, R10 ;  /* 0x0000000a1f0a7220 */ /* 0x040fe20000400000 */
[----:B------:R-:W-:-:S05]  /*29d0*/  FMUL R11, R31, R11 ;  /* 0x0000000b1f0b7220 */ /* 0x000fca0000400000 */
[----:B------:R1:W-:Y:S04]  /*29e0*/  STL.128 [R35], R8 ;  /* 0x0000000823007387 */ /* 0x0003e80000100c00 */
[----:B------:R-:W-:Y:S05]  /*29f0*/  @!P2 BRA `(.L_x_34) ;  /* 0xfffffffc0078a947 */ /* 0x000fea000383ffff */
[----:B------:R-:W-:-:S05]  /*2a00*/  UMOV UR5, UR8 ;  /* 0x0000000800057c82 */ /* 0x000fca0008000000 */
.L_x_33:
[----:B-1----:R-:W-:-:S04]  /*2a10*/  IADD3 R8, PT, PT, -R30, UR8, RZ ;  /* 0x000000081e087c10 */ /* 0x002fc8000fffe1ff */
[----:B------:R-:W-:-:S13]  /*2a20*/  ISETP.GT.AND P2, PT, R8, 0x4, PT ;  /* 0x000000040800780c */ /* 0x000fda0003f44270 */
[----:B------:R-:W-:Y:S05]  /*2a30*/  @!P2 BRA `(.L_x_35) ;  /* 0x000000000048a947 */ /* 0x000fea0003800000 */
[----:B------:R-:W-:-:S05]  /*2a40*/  LEA R16, R30, UR14, 0x2 ;  /* 0x0000000e1e107c11 */ /* 0x000fca000f8e10ff */
[----:B0-----:R-:W2:Y:S01]  /*2a50*/  LDL.128 R8, [R16] ;  /* 0x0000000010087983 */ /* 0x001ea20000100c00 */
        /* <DEDUP_REMOVED lines=8> */
[----:B------:R-:W-:Y:S01]  /*2ae0*/  PLOP3.LUT P0, PT, PT, PT, PT, 0x8, 0x80 ;  /* 0x000000000080781c */ /* 0x000fe20003f0e170 */
[----:B------:R-:W-:Y:S01]  /*2af0*/  UMOV UR5, UR8 ;  /* 0x0000000800057c82 */ /* 0x000fe20008000000 */
[----:B------:R-:W-:Y:S01]  /*2b00*/  IADD3 R30, PT, PT, R30, 0x8, RZ ;  /* 0x000000081e1e7810 */ /* 0x000fe20007ffe0ff */
[C---:B--2---:R-:W-:Y:S01]  /*2b10*/  FMUL R12, R31.reuse, R12 ;  /* 0x0000000c1f0c7220 */ /* 0x044fe20000400000 */
[C---:B------:R-:W-:Y:S01]  /*2b20*/  FMUL R13, R31.reuse, R13 ;  /* 0x0000000d1f0d7220 */ /* 0x040fe20000400000 */
[C---:B------:R-:W-:Y:S01]  /*2b30*/  FMUL R14, R31.reuse, R14 ;  /* 0x0000000e1f0e7220 */ /* 0x040fe20000400000 */
[----:B------:R-:W-:-:S05]  /*2b40*/  FMUL R15, R31, R15 ;  /* 0x0000000f1f0f7220 */ /* 0x000fca0000400000 */
[----:B------:R1:W-:Y:S02]  /*2b50*/  STL.128 [R17], R12 ;  /* 0x0000000c11007387 */ /* 0x0003e40000100c00 */
.L_x_35:
[----:B------:R-:W-:-:S13]  /*2b60*/  ISETP.EQ.AND P2, PT, R30, UR8, PT ;  /* 0x000000081e007c0c */ /* 0x000fda000bf42270 */
[----:B------:R-:W-:Y:S05]  /*2b70*/  @!P0 BRA P2, `(.L_x_31) ;  /* 0x00000000002c8947 */ /* 0x000fea0001000000 */
.L_x_32:
[----:B012---:R-:W-:-:S05]  /*2b80*/  LEA R12, R30, UR14, 0x2 ;  /* 0x0000000e1e0c7c11 */ /* 0x007fca000f8e10ff */
[----:B------:R-:W2:Y:S01]  /*2b90*/  LDL.128 R8, [R12] ;  /* 0x000000000c087983 */ /* 0x000ea20000100c00 */
[----:B------:R-:W-:-:S04]  /*2ba0*/  IADD3 R30, PT, PT, R30, 0x4, RZ ;  /* 0x000000041e1e7810 */ /* 0x000fc80007ffe0ff */
[----:B------:R-:W-:Y:S01]  /*2bb0*/  ISETP.NE.AND P0, PT, R30, UR8, PT ;  /* 0x000000081e007c0c */ /* 0x000fe2000bf05270 */
[C---:B--2---:R-:W-:Y:S01]  /*2bc0*/  FMUL R8, R31.reuse, R8 ;  /* 0x000000081f087220 */ /* 0x044fe20000400000 */
[C---:B------:R-:W-:Y:S01]  /*2bd0*/  FMUL R9, R31.reuse, R9 ;  /* 0x000000091f097220 */ /* 0x040fe20000400000 */
[C---:B------:R-:W-:Y:S01]  /*2be0*/  FMUL R10, R31.reuse, R10 ;  /* 0x0000000a1f0a7220 */ /* 0x040fe20000400000 */
[----:B------:R-:W-:-:S05]  /*2bf0*/  FMUL R11, R31, R11 ;  /* 0x0000000b1f0b7220 */ /* 0x000fca0000400000 */
[----:B------:R2:W-:Y:S04]  /*2c00*/  STL.128 [R12], R8 ;  /* 0x000000080c007387 */ /* 0x0005e80000100c00 */
[----:B------:R-:W-:Y:S05]  /*2c10*/  @P0 BRA `(.L_x_32) ;  /* 0xfffffffc00d80947 */ /* 0x000fea000383ffff */
[----:B------:R-:W-:-:S05]  /*2c20*/  UMOV UR5, UR8 ;  /* 0x0000000800057c82 */ /* 0x000fca0008000000 */
.L_x_31:
[----:B------:R-:W-:-:S09]  /*2c30*/  UISETP.NE.AND UP1, UPT, UR16, URZ, UPT ;  /* 0x000000ff1000728c */ /* 0x000fd2000bf25270 */
[----:B------:R-:W-:Y:S05]  /*2c40*/  BRA.U !UP1, `(.L_x_30) ;  /* 0x0000000109387547 */ /* 0x000fea000b800000 */
[----:B------:R-:W-:-:S09]  /*2c50*/  ULEA UR5, UR5, UR14, 0x2 ;  /* 0x0000000e05057291 */ /* 0x000fd2000f8e10ff */
[----:B-12---:R-:W2:Y:S01]  /*2c60*/  LDL R8, [UR5] ;  /* 0x00000005ff087983 */ /* 0x006ea20008100800 */
[----:B------:R-:W-:Y:S01]  /*2c70*/  UISETP.NE.AND UP1, UPT, UR16, 0x1, UPT ;  /* 0x000000011000788c */ /* 0x000fe2000bf25270 */
[----:B--2---:R-:W-:-:S05]  /*2c80*/  FMUL R8, R31, R8 ;  /* 0x000000081f087220 */ /* 0x004fca0000400000 */
[----:B------:R3:W-:Y:S03]  /*2c90*/  STL [UR5], R8 ;  /* 0x00000008ff007987 */ /* 0x0007e60008100805 */
[----:B------:R-:W-:Y:S05]  /*2ca0*/  BRA.U !UP1, `(.L_x_30) ;  /* 0x0000000109207547 */ /* 0x000fea000b800000 */
[----:B---3--:R-:W2:Y:S01]  /*2cb0*/  LDL R8, [UR5+0x4] ;  /* 0x00000405ff087983 */ /* 0x008ea20008100800 */
[----:B------:R-:W-:Y:S01]  /*2cc0*/  UISETP.NE.AND UP1, UPT, UR16, 0x2, UPT ;  /* 0x000000021000788c */ /* 0x000fe2000bf25270 */
[----:B--2---:R-:W-:-:S05]  /*2cd0*/  FMUL R8, R31, R8 ;  /* 0x000000081f087220 */ /* 0x004fca0000400000 */
[----:B------:R4:W-:Y:S03]  /*2ce0*/  STL [UR5+0x4], R8 ;  /* 0x00000408ff007987 */ /* 0x0009e60008100805 */
[----:B------:R-:W-:Y:S05]  /*2cf0*/  BRA.U !UP1, `(.L_x_30) ;  /* 0x00000001090c7547 */ /* 0x000fea000b800000 */
[----:B----4-:R-:W2:Y:S02]  /*2d00*/  LDL R8, [UR5+0x8] ;  /* 0x00000805ff087983 */ /* 0x010ea40008100800 */
[----:B--2---:R-:W-:-:S05]  /*2d10*/  FMUL R31, R31, R8 ;  /* 0x000000081f1f7220 */ /* 0x004fca0000400000 */
[----:B------:R1:W-:Y:S02]  /*2d20*/  STL [UR5+0x8], R31 ;  /* 0x0000081fff007987 */ /* 0x0003e40008100805 */
.L_x_30:
[----:B------:R-:W-:Y:S05]  /*2d30*/  @!P1 BRA `(.L_x_36) ;  /* 0x0000001c00a89947 */ /* 0x000fea0003800000 */
[----:B------:R-:W-:Y:S05]  /*2d40*/  BRA.U !UP0, `(.L_x_37) ;  /* 0x0000001108e47547 */ /* 0x000fea000b800000 */
[----:B-1234-:R-:W-:-:S07]  /*2d50*/  IMAD.MOV.U32 R8, RZ, RZ, RZ ;  /* 0x000000ffff087224 */ /* 0x01efce00078e00ff */
.L_x_73:
[----:B01----:R-:W-:Y:S01]  /*2d60*/  LEA R9, R8, R6, 0x2 ;  /* 0x0000000608097211 */ /* 0x003fe200078e10ff */
[----:B------:R-:W-:Y:S02]  /*2d70*/  HFMA2 R11, -RZ, RZ, 0.96630859375, -0.0022525787353515625 ;  /* 0x3bbb989dff0b7431 */ /* 0x000fe400000001ff */
[----:B0-----:R-:W-:Y:S01]  /*2d80*/  IMAD.MOV.U32 R12, RZ, RZ, 0x437c0000 ;  /* 0x437c0000ff0c7424 */ /* 0x001fe200078e00ff */
[----:B------:R-:W0:Y:S02]  /*2d90*/  LDCU UR11, c[0x0][0x3a4] ;  /* 0x00007480ff0b77ac */ /* 0x000e240008000800 */
[----:B------:R-:W2:Y:S01]  /*2da0*/  LDL R9, [R9] ;  /* 0x0000000009097983 */ /* 0x000ea20000100800 */
[----:B0-----:R-:W-:Y:S01]  /*2db0*/  UISETP.GE.AND UP0, UPT, UR11, 0x181, UPT ;  /* 0x000001810b00788c */ /* 0x001fe2000bf06270 */
[----:B--2---:R-:W-:Y:S01]  /*2dc0*/  FADD R10, -R2, R9 ;  /* 0x00000009020a7221 */ /* 0x004fe20000000100 */
[----:B------:R-:W-:Y:S02]  /*2dd0*/  MOV R9, R8 ;  /* 0x0000000800097202 */ /* 0x000fe40000000f00 */
[----:B------:R-:W-:Y:S01]  /*2de0*/  IADD3 R8, PT, PT, R8, 0x1, RZ ;  /* 0x0000000108087810 */ /* 0x000fe20007ffe0ff */
[----:B------:R-:W-:-:S03]  /*2df0*/  FFMA.SAT R11, R10, R11, 0.5 ;  /* 0x3f0000000a0b7423 */ /* 0x000fc6000000200b */
[----:B------:R-:W-:Y:S01]  /*2e00*/  ISETP.GE.AND P3, PT, R8, R29, PT ;  /* 0x0000001d0800720c */ /* 0x000fe20003f66270 */
[----:B------:R-:W-:Y:S01]  /*2e10*/  FFMA.RM R11, R11, R12, 12582913 ;  /* 0x4b4000010b0b7423 */ /* 0x000fe2000000400c */
[----:B------:R-:W-:-:S03]  /*2e20*/  HFMA2 R12, -RZ, RZ, 0, 0 ;  /* 0x00000000ff0c7431 */ /* 0x000fc600000001ff */
[C---:B------:R-:W-:Y:S01]  /*2e30*/  FADD R13, R11.reuse, -12583039 ;  /* 0xcb40007f0b0d7421 */ /* 0x040fe20000000000 */
[----:B------:R-:W-:-:S03]  /*2e40*/  IMAD.SHL.U32 R11, R11, 0x800000, RZ ;  /* 0x008000000b0b7824 */ /* 0x000fc600078e00ff */
[----:B------:R-:W-:-:S04]  /*2e50*/  FFMA R13, R10, 1.4426950216293334961, -R13 ;  /* 0x3fb8aa3b0a0d7823 */ /* 0x000fc8000000080d */
[----:B------:R-:W-:-:S04]  /*2e60*/  FFMA R13, R10, 1.925963033500011079e-08, R13 ;  /* 0x32a570600a0d7823 */ /* 0x000fc8000000000d */
[----:B------:R-:W0:Y:S02]  /*2e70*/  MUFU.EX2 R10, R13 ;  /* 0x0000000d000a7308 */ /* 0x000e240000000800 */
[----:B0-----:R-:W-:-:S04]  /*2e80*/  FMUL R11, R11, R10 ;  /* 0x0000000a0b0b7220 */ /* 0x001fc80000400000 */
[----:B------:R-:W-:Y:S01]  /*2e90*/  FADD R0, R11, R0 ;  /* 0x000000000b007221 */ /* 0x000fe20000000000 */
[----:B------:R-:W-:Y:S06]  /*2ea0*/  BRA.U !UP0, `(.L_x_38) ;  /* 0x00000011080c7547 */ /* 0x000fec000b800000 */
        /* <DEDUP_REMOVED lines=8> */
[----:B------:R-:W0:Y:S01]  /*2f30*/  LDCU UR11, c[0x0][0x3a4] ;  /* 0x00007480ff0b77ac */ /* 0x000e220008000800 */
[----:B------:R-:W-:-:S12]  /*2f40*/  UIADD3 UR5, UPT, UPT, UR8, -0xc, URZ ;  /* 0xfffffff408057890 */ /* 0x000fd8000fffe0ff */
.L_x_59:
[C---:B------:R-:W-:Y:S01]  /*2f50*/  IMAD R14, R10.reuse, 0x80, R5 ;  /* 0x000000800a0e7824 */ /* 0x040fe200078e0205 */
[----:B012---:R-:W-:-:S04]  /*2f60*/  LEA R13, R10, UR14, 0x2 ;  /* 0x0000000e0a0d7c11 */ /* 0x007fc8000f8e10ff */
[C---:B------:R-:W-:Y:S02]  /*2f70*/  IADD3 R12, PT, PT, R14.reuse, 0x180, RZ ;  /* 0x000001800e0c7810 */ /* 0x040fe40007ffe0ff */
[----:B0-----:R-:W-:Y:S02]  /*2f80*/  ISETP.GE.AND P4, PT, R14, UR11, PT ;  /* 0x0000000b0e007c0c */ /* 0x001fe4000bf86270 */
[----:B------:R-:W-:-:S11]  /*2f90*/  ISETP.GE.AND P5, PT, R12, UR11, PT ;  /* 0x0000000b0c007c0c */ /* 0x000fd6000bfa6270 */
[----:B------:R0:W5:Y:S04]  /*2fa0*/  @!P4 LDL R16, [R13] ;  /* 0x000000000d10c983 */ /* 0x0001680000100800 */
[----:B------:R0:W5:Y:S01]  /*2fb0*/  @!P5 LDL R19, [R13+0xc] ;  /* 0x00000c000d13d983 */ /* 0x0001620000100800 */
[----:B------:R-:W-:Y:S01]  /*2fc0*/  IADD3 R12, PT, PT, R14, 0x80, RZ ;  /* 0x000000800e0c7810 */ /* 0x000fe20007ffe0ff */
[----:B------:R-:W-:Y:S03]  /*2fd0*/  BSSY.RECONVERGENT B0, `(.L_x_41) ;  /* 0x0000009000007945 */ /* 0x000fe60003800200 */
[----:B------:R-:W-:Y:S01]  /*2fe0*/  ISETP.GE.AND P1, PT, R12, UR11, PT ;  /* 0x0000000b0c007c0c */ /* 0x000fe2000bf26270 */
[----:B------:R-:W-:-:S05]  /*2ff0*/  IMAD R12, R9, UR11, R14 ;  /* 0x0000000b090c7c24 */ /* 0x000fca000f8e020e */
[----:B------:R-:W-:-:S07]  /*3000*/  LEA R17, R12, UR6, 0x2 ;  /* 0x000000060c117c11 */ /* 0x000fce000f8e10ff */
[----:B0-----:R-:W-:Y:S05]  /*3010*/  @P1 BRA `(.L_x_42) ;  /* 0x0000000000101947 */ /* 0x001fea0003800000 */
[----:B------:R-:W2:Y:S04]  /*3020*/  LDL R18, [R13+0x4] ;  /* 0x000004000d127983 */ /* 0x000ea80000100800 */
[----:B------:R-:W2:Y:S02]  /*3030*/  LDS R12, [R17+0x200] ;  /* 0x00020000110c7984 */ /* 0x000ea40000000800 */
[----:B--2---:R-:W-:-:S05]  /*3040*/  FFMA R12, R11, R12, R18 ;  /* 0x0000000c0b0c7223 */ /* 0x004fca0000000012 */
[----:B------:R0:W-:Y:S02]  /*3050*/  STL [R13+0x4], R12 ;  /* 0x0000040c0d007387 */ /* 0x0001e40000100800 */
.L_x_42:
[----:B------:R-:W-:Y:S05]  /*3060*/  BSYNC.RECONVERGENT B0 ;  /* 0x0000000000007941 */ /* 0x000fea0003800200 */
.L_x_41:
[----:B0-----:R-:W0:Y:S01]  /*3070*/  @!P4 LDS R12, [R17] ;  /* 0x00000000110cc984 */ /* 0x001e220000000800 */
[----:B------:R-:W-:Y:S01]  /*3080*/  VIADD R14, R14, 0x100 ;  /* 0x000001000e0e7836 */ /* 0x000fe20000000000 */
[----:B------:R-:W-:Y:S01]  /*3090*/  IADD3 R30, PT, PT, R10, 0x4, RZ ;  /* 0x000000040a1e7810 */ /* 0x000fe20007ffe0ff */
[----:B------:R-:W-:Y:S01]  /*30a0*/  BSSY.RECONVERGENT B0, `(.L_x_43) ;  /* 0x000000f000007945 */ /* 0x000fe20003800200 */
[----:B------:R-:W1:Y:S02]  /*30b0*/  @!P5 LDS R18, [R17+0x600] ;  /* 0x000600001112d984 */ /* 0x000e640000000800 */
[----:B------:R-:W-:Y:S02]  /*30c0*/  ISETP.GE.AND P6, PT, R14, UR11, PT ;  /* 0x0000000b0e007c0c */ /* 0x000fe4000bfc6270 */
[----:B------:R-:W-:-:S04]  /*30d0*/  LEA R14, R30, R5, 0x7 ;  /* 0x000000051e0e7211 */ /* 0x000fc800078e38ff */
[C---:B------:R-:W-:Y:S01]  /*30e0*/  ISETP.GE.AND P1, PT, R14.reuse, UR11, PT ;  /* 0x0000000b0e007c0c */ /* 0x040fe2000bf26270 */
[----:B------:R-:W-:-:S05]  /*30f0*/  VIADD R15, R14, 0x180 ;  /* 0x000001800e0f7836 */ /* 0x000fca0000000000 */
[----:B------:R-:W-:Y:S01]  /*3100*/  ISETP.GE.AND P2, PT, R15, UR11, PT ;  /* 0x0000000b0f007c0c */ /* 0x000fe2000bf46270 */
[C---:B0----5:R-:W-:Y:S01]  /*3110*/  @!P4 FFMA R16, R11.reuse, R12, R16 ;  /* 0x0000000c0b10c223 */ /* 0x061fe20000000010 */
[----:B------:R-:W-:Y:S01]  /*3120*/  LEA R12, R30, UR14, 0x2 ;  /* 0x0000000e1e0c7c11 */ /* 0x000fe2000f8e10ff */
[----:B-1----:R-:W-:Y:S01]  /*3130*/  @!P5 FFMA R28, R11, R18, R19 ;  /* 0x000000120b1cd223 */ /* 0x002fe20000000013 */
[----:B------:R-:W-:Y:S09]  /*3140*/  @P6 BRA `(.L_x_44) ;  /* 0x0000000000106947 */ /* 0x000ff20003800000 */
[----:B------:R-:W2:Y:S04]  /*3150*/  LDL R30, [R13+0x8] ;  /* 0x000008000d1e7983 */ /* 0x000ea80000100800 */
[----:B------:R-:W2:Y:S02]  /*3160*/  LDS R18, [R17+0x400] ;  /* 0x0004000011127984 */ /* 0x000ea40000000800 */
[----:B--2---:R-:W-:-:S05]  /*3170*/  FFMA R18, R11, R18, R30 ;  /* 0x000000120b127223 */ /* 0x004fca000000001e */
[----:B------:R0:W-:Y:S02]  /*3180*/  STL [R13+0x8], R18 ;  /* 0x000008120d007387 */ /* 0x0001e40000100800 */
.L_x_44:
[----:B------:R-:W-:Y:S05]  /*3190*/  BSYNC.RECONVERGENT B0 ;  /* 0x0000000000007941 */ /* 0x000fea0003800200 */
.L_x_43:
[----:B------:R1:W-:Y:S04]  /*31a0*/  @!P4 STL [R13], R16 ;  /* 0x000000100d00c387 */ /* 0x0003e80000100800 */
[----:B------:R1:W-:Y:S04]  /*31b0*/  @!P5 STL [R13+0xc], R28 ;  /* 0x00000c1c0d00d387 */ /* 0x0003e80000100800 */
[----:B0-----:R1:W5:Y:S04]  /*31c0*/  @!P1 LDL R18, [R12] ;  /* 0x000000000c129983 */ /* 0x0013680000100800 */
[----:B------:R1:W5:Y:S01]  /*31d0*/  @!P2 LDL R19, [R12+0xc] ;  /* 0x00000c000c13a983 */ /* 0x0003620000100800 */
[----:B------:R-:W-:Y:S01]  /*31e0*/  IADD3 R15, PT, PT, R14, 0x80, RZ ;  /* 0x000000800e0f7810 */ /* 0x000fe20007ffe0ff */
[----:B------:R-:W-:Y:S03]  /*31f0*/  BSSY.RECONVERGENT B0, `(.L_x_45) ;  /* 0x0000009000007945 */ /* 0x000fe60003800200 */
[----:B------:R-:W-:Y:S01]  /*3200*/  ISETP.GE.AND P4, PT, R15, UR11, PT ;  /* 0x0000000b0f007c0c */ /* 0x000fe2000bf86270 */
[----:B------:R-:W-:-:S05]  /*3210*/  IMAD R15, R9, UR11, R14 ;  /* 0x0000000b090f7c24 */ /* 0x000fca000f8e020e */
[----:B------:R-:W-:-:S07]  /*3220*/  LEA R27, R15, UR6, 0x2 ;  /* 0x000000060f1b7c11 */ /* 0x000fce000f8e10ff */
[----:B-1----:R-:W-:Y:S05]  /*3230*/  @P4 BRA `(.L_x_46) ;  /* 0x0000000000104947 */ /* 0x002fea0003800000 */
[----:B------:R-:W2:Y:S04]  /*3240*/  LDL R28, [R12+0x4] ;  /* 0x000004000c1c7983 */ /* 0x000ea80000100800 */
[----:B------:R-:W2:Y:S02]  /*3250*/  LDS R16, [R27+0x200] ;  /* 0x000200001b107984 */ /* 0x000ea40000000800 */
[----:B--2---:R-:W-:-:S05]  /*3260*/  FFMA R13, R11, R16, R28 ;  /* 0x000000100b0d7223 */ /* 0x004fca000000001c */
[----:B------:R0:W-:Y:S02]  /*3270*/  STL [R12+0x4], R13 ;  /* 0x0000040d0c007387 */ /* 0x0001e40000100800 */
.L_x_46:
[----:B------:R-:W-:Y:S05]  /*3280*/  BSYNC.RECONVERGENT B0 ;  /* 0x0000000000007941 */ /* 0x000fea0003800200 */
.L_x_45:
[----:B------:R-:W1:Y:S01]  /*3290*/  @!P1 LDS R16, [R27] ;  /* 0x000000001b109984 */ /* 0x000e620000000800 */
[----:B------:R-:W-:Y:S01]  /*32a0*/  IADD3 R14, PT, PT, R14, 0x100, RZ ;  /* 0x000001000e0e7810 */ /* 0x000fe20007ffe0ff */
[----:B------:R-:W-:Y:S01]  /*32b0*/  VIADD R30, R10, 0x8 ;  /* 0x000000080a1e7836 */ /* 0x000fe20000000000 */
[----:B------:R-:W-:Y:S01]  /*32c0*/  BSSY.RECONVERGENT B0, `(.L_x_47) ;  /* 0x000000f000007945 */ /* 0x000fe20003800200 */
[----:B------:R-:W2:Y:S01]  /*32d0*/  @!P2 LDS R28, [R27+0x600] ;  /* 0x000600001b1ca984 */ /* 0x000ea20000000800 */
[----:B------:R-:W-:Y:S02]  /*32e0*/  ISETP.GE.AND P6, PT, R14, UR11, PT ;  /* 0x0000000b0e007c0c */ /* 0x000fe4000bfc6270 */
[----:B------:R-:W-:-:S04]  /*32f0*/  LEA R14, R30, R5, 0x7 ;  /* 0x000000051e0e7211 */ /* 0x000fc800078e38ff */
[C---:B0-----:R-:W-:Y:S02]  /*3300*/  IADD3 R13, PT, PT, R14.reuse, 0x180, RZ ;  /* 0x000001800e0d7810 */ /* 0x041fe40007ffe0ff */
[----:B------:R-:W-:Y:S02]  /*3310*/  ISETP.GE.AND P5, PT, R14, UR11, PT ;  /* 0x0000000b0e007c0c */ /* 0x000fe4000bfa6270 */
[----:B------:R-:W-:Y:S02]  /*3320*/  ISETP.GE.AND P4, PT, R13, UR11, PT ;  /* 0x0000000b0d007c0c */ /* 0x000fe4000bf86270 */
[----:B------:R-:W-:Y:S01]  /*3330*/  LEA R13, R30, UR14, 0x2 ;  /* 0x0000000e1e0d7c11 */ /* 0x000fe2000f8e10ff */
[C---:B-1---5:R-:W-:Y:S01]  /*3340*/  @!P1 FFMA R15, R11.reuse, R16, R18 ;  /* 0x000000100b0f9223 */ /* 0x062fe20000000012 */
[----:B--2---:R-:W-:Y:S01]  /*3350*/  @!P2 FFMA R19, R11, R28, R19 ;  /* 0x0000001c0b13a223 */ /* 0x004fe20000000013 */
[----:B------:R-:W-:Y:S08]  /*3360*/  @P6 BRA `(.L_x_48) ;  /* 0x0000000000106947 */ /* 0x000ff00003800000 */
[----:B------:R-:W2:Y:S04]  /*3370*/  LDL R18, [R12+0x8] ;  /* 0x000008000c127983 */ /* 0x000ea80000100800 */
[----:B------:R-:W2:Y:S02]  /*3380*/  LDS R16, [R27+0x400] ;  /* 0x000400001b107984 */ /* 0x000ea40000000800 */
[----:B--2---:R-:W-:-:S05]  /*3390*/  FFMA R17, R11, R16, R18 ;  /* 0x000000100b117223 */ /* 0x004fca0000000012 */
[----:B------:R0:W-:Y:S02]  /*33a0*/  STL [R12+0x8], R17 ;  /* 0x000008110c007387 */ /* 0x0001e40000100800 */
.L_x_48:
[----:B------:R-:W-:Y:S05]  /*33b0*/  BSYNC.RECONVERGENT B0 ;  /* 0x0000000000007941 */ /* 0x000fea0003800200 */
.L_x_47:
[----:B------:R1:W-:Y:S04]  /*33c0*/  @!P1 STL [R12], R15 ;  /* 0x0000000f0c009387 */ /* 0x0003e80000100800 */
[----:B------:R1:W-:Y:S04]  /*33d0*/  @!P2 STL [R12+0xc], R19 ;  /* 0x00000c130c00a387 */ /* 0x0003e80000100800 */
[----:B------:R1:W5:Y:S04]  /*33e0*/  @!P5 LDL R18, [R13] ;  /* 0x000000000d12d983 */ /* 0x0003680000100800 */
[----:B------:R1:W5:Y:S01]  /*33f0*/  @!P4 LDL R27, [R13+0xc] ;  /* 0x00000c000d1bc983 */ /* 0x0003620000100800 */
[----:B------:R-:W-:Y:S01]  /*3400*/  VIADD R16, R14, 0x80 ;  /* 0x000000800e107836 */ /* 0x000fe20000000000 */
[----:B------:R-:W-:Y:S04]  /*3410*/  BSSY.RECONVERGENT B0, `(.L_x_49) ;  /* 0x0000009000007945 */ /* 0x000fe80003800200 */
[----:B------:R-:W-:Y:S01]  /*3420*/  ISETP.GE.AND P1, PT, R16, UR11, PT ;  /* 0x0000000b10007c0c */ /* 0x000fe2000bf26270 */
[----:B------:R-:W-:-:S05]  /*3430*/  IMAD R16, R9, UR11, R14 ;  /* 0x0000000b09107c24 */ /* 0x000fca000f8e020e */
[----:B0-----:R-:W-:-:S07]  /*3440*/  LEA R17, R16, UR6, 0x2 ;  /* 0x0000000610117c11 */ /* 0x001fce000f8e10ff */
[----:B-1----:R-:W-:Y:S05]  /*3450*/  @P1 BRA `(.L_x_50) ;  /* 0x0000000000101947 */ /* 0x002fea0003800000 */
[----:B------:R-:W2:Y:S04]  /*3460*/  LDL R16, [R13+0x4] ;  /* 0x000004000d107983 */ /* 0x000ea80000100800 */
[----:B------:R-:W2:Y:S02]  /*3470*/  LDS R12, [R17+0x200] ;  /* 0x00020000110c7984 */ /* 0x000ea40000000800 */
[----:B--2---:R-:W-:-:S05]  /*3480*/  FFMA R12, R11, R12, R16 ;  /* 0x0000000c0b0c7223 */ /* 0x004fca0000000010 */
[----:B------:R0:W-:Y:S02]  /*3490*/  STL [R13+0x4], R12 ;  /* 0x0000040c0d007387 */ /* 0x0001e40000100800 */
.L_x_50:
[----:B------:R-:W-:Y:S05]  /*34a0*/  BSYNC.RECONVERGENT B0 ;  /* 0x0000000000007941 */ /* 0x000fea0003800200 */
.L_x_49:
[----:B0-----:R-:W0:Y:S01]  /*34b0*/  @!P5 LDS R12, [R17] ;  /* 0x00000000110cd984 */ /* 0x001e220000000800 */
[----:B------:R-:W-:Y:S01]  /*34c0*/  IADD3 R14, PT, PT, R14, 0x100, RZ ;  /* 0x000001000e0e7810 */ /* 0x000fe20007ffe0ff */
[----:B------:R-:W-:Y:S01]  /*34d0*/  BSSY.RECONVERGENT B0, `(.L_x_51) ;  /* 0x000000e000007945 */ /* 0x000fe20003800200 */
[----:B------:R-:W-:Y:S01]  /*34e0*/  IADD3 R30, PT, PT, R10, 0xc, RZ ;  /* 0x0000000c0a1e7810 */ /* 0x000fe20007ffe0ff */
[----:B------:R-:W1:Y:S01]  /*34f0*/  @!P4 LDS R16, [R17+0x600] ;  /* 0x000600001110c984 */ /* 0x000e620000000800 */
[----:B------:R-:W-:-:S03]  /*3500*/  ISETP.GE.AND P1, PT, R14, UR11, PT ;  /* 0x0000000b0e007c0c */ /* 0x000fc6000bf26270 */
[----:B------:R-:W-:-:S05]  /*3510*/  IMAD R14, R30, 0x80, R5 ;  /* 0x000000801e0e7824 */ /* 0x000fca00078e0205 */
[----:B------:R-:W-:Y:S01]  /*3520*/  ISETP.GE.AND P2, PT, R14, UR11, PT ;  /* 0x0000000b0e007c0c */ /* 0x000fe2000bf46270 */
[C---:B0----5:R-:W-:Y:S01]  /*3530*/  @!P5 FFMA R18, R11.reuse, R12, R18 ;  /* 0x0000000c0b12d223 */ /* 0x061fe20000000012 */
[----:B------:R-:W-:Y:S01]  /*3540*/  LEA R12, R30, UR14, 0x2 ;  /* 0x0000000e1e0c7c11 */ /* 0x000fe2000f8e10ff */
[----:B-1----:R-:W-:Y:S02]  /*3550*/  @!P4 FFMA R28, R11, R16, R27 ;  /* 0x000000100b1cc223 */ /* 0x002fe4000000001b */
[----:B------:R-:W-:Y:S08]  /*3560*/  @P1 BRA `(.L_x_52) ;  /* 0x0000000000101947 */ /* 0x000ff00003800000 */
[----:B------:R-:W2:Y:S04]  /*3570*/  LDL R30, [R13+0x8] ;  /* 0x000008000d1e7983 */ /* 0x000ea80000100800 */
[----:B------:R-:W2:Y:S02]  /*3580*/  LDS R16, [R17+0x400] ;  /* 0x0004000011107984 */ /* 0x000ea40000000800 */
[----:B--2---:R-:W-:-:S05]  /*3590*/  FFMA R16, R11, R16, R30 ;  /* 0x000000100b107223 */ /* 0x004fca000000001e */
[----:B------:R0:W-:Y:S02]  /*35a0*/  STL [R13+0x8], R16 ;  /* 0x000008100d007387 */ /* 0x0001e40000100800 */
.L_x_52:
[----:B------:R-:W-:Y:S05]  /*35b0*/  BSYNC.RECONVERGENT B0 ;  /* 0x0000000000007941 */ /* 0x000fea0003800200 */
.L_x_51:
[----:B------:R-:W-:Y:S04]  /*35c0*/  @!P5 STL [R13], R18 ;  /* 0x000000120d00d387 */ /* 0x000fe80000100800 */
[----:B------:R-:W-:Y:S04]  /*35d0*/  @!P4 STL [R13+0xc], R28 ;  /* 0x00000c1c0d00c387 */ /* 0x000fe80000100800 */
[----:B------:R-:W2:Y:S01]  /*35e0*/  @!P2 LDL R30, [R12] ;  /* 0x000000000c1ea983 */ /* 0x000ea20000100800 */
[----:B------:R-:W-:Y:S01]  /*35f0*/  IMAD R15, R9, UR11, R14 ;  /* 0x0000000b090f7c24 */ /* 0x000fe2000f8e020e */
[----:B------:R-:W-:Y:S01]  /*3600*/  IADD3 R17, PT, PT, R14, 0x100, RZ ;  /* 0x000001000e117810 */ /* 0x000fe20007ffe0ff */
[----:B------:R-:W-:Y:S03]  /*3610*/  BSSY.RECONVERGENT B0, `(.L_x_53) ;  /* 0x000000f000007945 */ /* 0x000fe60003800200 */
[----:B------:R-:W-:-:S05]  /*3620*/  LEA R19, R15, UR6, 0x2 ;  /* 0x000000060f137c11 */ /* 0x000fca000f8e10ff */
[----:B0-----:R-:W2:Y:S02]  /*3630*/  @!P2 LDS R16, [R19] ;  /* 0x000000001310a984 */ /* 0x001ea40000000800 */
[----:B--2---:R-:W-:Y:S01]  /*3640*/  @!P2 FFMA R15, R11, R16, R30 ;  /* 0x000000100b0fa223 */ /* 0x004fe2000000001e */
[C---:B------:R-:W-:Y:S01]  /*3650*/  IADD3 R16, PT, PT, R14.reuse, 0x80, RZ ;  /* 0x000000800e107810 */ /* 0x040fe20007ffe0ff */
[----:B------:R-:W-:-:S03]  /*3660*/  VIADD R14, R14, 0x180 ;  /* 0x000001800e0e7836 */ /* 0x000fc60000000000 */
[----:B------:R-:W-:Y:S01]  /*3670*/  ISETP.GE.AND P1, PT, R16, UR11, PT ;  /* 0x0000000b10007c0c */ /* 0x000fe2000bf26270 */
[----:B------:R0:W-:Y:S01]  /*3680*/  @!P2 STL [R12], R15 ;  /* 0x0000000f0c00a387 */ /* 0x0001e20000100800 */
[----:B------:R-:W-:Y:S02]  /*3690*/  ISETP.GE.AND P2, PT, R17, UR11, PT ;  /* 0x0000000b11007c0c */ /* 0x000fe4000bf46270 */
[----:B------:R-:W-:-:S09]  /*36a0*/  ISETP.GE.AND P4, PT, R14, UR11, PT ;  /* 0x0000000b0e007c0c */ /* 0x000fd2000bf86270 */
[----:B0-----:R-:W-:Y:S05]  /*36b0*/  @P1 BRA `(.L_x_54) ;  /* 0x0000000000101947 */ /* 0x001fea0003800000 */
[----:B------:R-:W2:Y:S04]  /*36c0*/  LDL R16, [R12+0x4] ;  /* 0x000004000c107983 */ /* 0x000ea80000100800 */
[----:B------:R-:W2:Y:S02]  /*36d0*/  LDS R14, [R19+0x200] ;  /* 0x00020000130e7984 */ /* 0x000ea40000000800 */
[----:B--2---:R-:W-:-:S05]  /*36e0*/  FFMA R13, R11, R14, R16 ;  /* 0x0000000e0b0d7223 */ /* 0x004fca0000000010 */
[----:B------:R0:W-:Y:S02]  /*36f0*/  STL [R12+0x4], R13 ;  /* 0x0000040d0c007387 */ /* 0x0001e40000100800 */
.L_x_54:
[----:B------:R-:W-:Y:S05]  /*3700*/  BSYNC.RECONVERGENT B0 ;  /* 0x0000000000007941 */ /* 0x000fea0003800200 */
.L_x_53:
[----:B------:R-:W-:Y:S04]  /*3710*/  BSSY.RECONVERGENT B0, `(.L_x_55) ;  /* 0x0000006000007945 */ /* 0x000fe80003800200 */
[----:B------:R-:W-:Y:S05]  /*3720*/  @P2 BRA `(.L_x_56) ;  /* 0x0000000000102947 */ /* 0x000fea0003800000 */
[----:B------:R-:W0:Y:S04]  /*3730*/  LDL R16, [R12+0x8] ;  /* 0x000008000c107983 */ /* 0x000e280000100800 */
[----:B------:R-:W0:Y:S02]  /*3740*/  LDS R14, [R19+0x400] ;  /* 0x00040000130e7984 */ /* 0x000e240000000800 */
[----:B0-----:R-:W-:-:S05]  /*3750*/  FFMA R13, R11, R14, R16 ;  /* 0x0000000e0b0d7223 */ /* 0x001fca0000000010 */
[----:B------:R1:W-:Y:S02]  /*3760*/  STL [R12+0x8], R13 ;  /* 0x0000080d0c007387 */ /* 0x0003e40000100800 */
.L_x_56:
[----:B------:R-:W-:Y:S05]  /*3770*/  BSYNC.RECONVERGENT B0 ;  /* 0x0000000000007941 */ /* 0x000fea0003800200 */
.L_x_55:
[----:B------:R-:W-:Y:S04]  /*3780*/  BSSY.RECONVERGENT B0, `(.L_x_57) ;  /* 0x0000006000007945 */ /* 0x000fe80003800200 */
[----:B------:R-:W-:Y:S05]  /*3790*/  @P4 BRA `(.L_x_58) ;  /* 0x0000000000104947 */ /* 0x000fea0003800000 */
[----:B------:R-:W0:Y:S04]  /*37a0*/  LDL R16, [R12+0xc] ;  /* 0x00000c000c107983 */ /* 0x000e280000100800 */
[----:B------:R-:W0:Y:S02]  /*37b0*/  LDS R14, [R19+0x600] ;  /* 0x00060000130e7984 */ /* 0x000e240000000800 */
[----:B01----:R-:W-:-:S05]  /*37c0*/  FFMA R13, R11, R14, R16 ;  /* 0x0000000e0b0d7223 */ /* 0x003fca0000000010 */
[----:B------:R2:W-:Y:S02]  /*37d0*/  STL [R12+0xc], R13 ;  /* 0x00000c0d0c007387 */ /* 0x0005e40000100800 */
.L_x_58:
[----:B------:R-:W-:Y:S05]  /*37e0*/  BSYNC.RECONVERGENT B0 ;  /* 0x0000000000007941 */ /* 0x000fea0003800200 */
.L_x_57:
[----:B------:R-:W-:-:S04]  /*37f0*/  IADD3 R10, PT, PT, R10, 0x10, RZ ;  /* 0x000000100a0a7810 */ /* 0x000fc80007ffe0ff */
[----:B------:R-:W-:-:S13]  /*3800*/  ISETP.GE.AND P1, PT, R10, UR5, PT ;  /* 0x000000050a007c0c */ /* 0x000fda000bf26270 */
[----:B------:R-:W-:Y:S05]  /*3810*/  @!P1 BRA `(.L_x_59) ;  /* 0xfffffff400cc9947 */ /* 0x000fea000383ffff */
[----:B012---:R-:W-:-:S07]  /*3820*/  MOV R12, UR8 ;  /* 0x00000008000c7c02 */ /* 0x007fce0008000f00 */
.L_x_40:
[----:B------:R-:W-:-:S04]  /*3830*/  IADD3 R13, PT, PT, -R10, UR8, RZ ;  /* 0x000000080a0d7c10 */ /* 0x000fc8000fffe1ff */
[----:B------:R-:W-:-:S13]  /*3840*/  ISETP.GT.AND P1, PT, R13, 0x4, PT ;  /* 0x000000040d00780c */ /* 0x000fda0003f24270 */
[----:B------:R-:W-:Y:S05]  /*3850*/  @!P1 BRA `(.L_x_60) ;  /* 0x0000000000f49947 */ /* 0x000fea0003800000 */
[C---:B------:R-:W-:Y:S01]  /*3860*/  IMAD R18, R10.reuse, 0x80, R5 ;  /* 0x000000800a127824 */ /* 0x040fe200078e0205 */
[----:B------:R-:W-:-:S04]  /*3870*/  LEA R14, R10, UR14, 0x2 ;  /* 0x0000000e0a0e7c11 */ /* 0x000fc8000f8e10ff */
[----:B------:R-:W-:-:S13]  /*3880*/  ISETP.GE.AND P0, PT, R18, UR11, PT ;  /* 0x0000000b12007c0c */ /* 0x000fda000bf06270 */
[----:B------:R-:W2:Y:S01]  /*3890*/  @!P0 LDL R16, [R14] ;  /* 0x000000000e108983 */ /* 0x000ea20000100800 */
[C---:B------:R-:W-:Y:S01]  /*38a0*/  VIADD R15, R18.reuse, 0x180 ;  /* 0x00000180120f7836 */ /* 0x040fe20000000000 */
[C---:B------:R-:W-:Y:S02]  /*38b0*/  IADD3 R12, PT, PT, R18.reuse, 0x80, RZ ;  /* 0x00000080120c7810 */ /* 0x040fe40007ffe0ff */
[----:B------:R-:W-:Y:S02]  /*38c0*/  IADD3 R13, PT, PT, R18, 0x100, RZ ;  /* 0x00000100120d7810 */ /* 0x000fe40007ffe0ff */
[----:B------:R-:W-:Y:S02]  /*38d0*/  ISETP.GE.AND P1, PT, R12, UR11, PT ;  /* 0x0000000b0c007c0c */ /* 0x000fe4000bf26270 */
[----:B------:R-:W-:Y:S02]  /*38e0*/  ISETP.GE.AND P2, PT, R13, UR11, PT ;  /* 0x0000000b0d007c0c */ /* 0x000fe4000bf46270 */
[----:B------:R-:W-:-:S09]  /*38f0*/  ISETP.GE.AND P4, PT, R15, UR11, PT ;  /* 0x0000000b0f007c0c */ /* 0x000fd2000bf86270 */
[----:B------:R-:W3:Y:S04]  /*3900*/  @!P1 LDL R32, [R14+0x4] ;  /* 0x000004000e209983 */ /* 0x000ee80000100800 */
[----:B------:R-:W4:Y:S04]  /*3910*/  @!P2 LDL R19, [R14+0x8] ;  /* 0x000008000e13a983 */ /* 0x000f280000100800 */
[----:B------:R-:W5:Y:S01]  /*3920*/  @!P4 LDL R27, [R14+0xc] ;  /* 0x00000c000e1bc983 */ /* 0x000f620000100800 */
[----:B------:R-:W-:Y:S01]  /*3930*/  IMAD R12, R9, UR11, R18 ;  /* 0x0000000b090c7c24 */ /* 0x000fe2000f8e0212 */
[----:B------:R-:W-:-:S04]  /*3940*/  IADD3 R10, PT, PT, R10, 0x4, RZ ;  /* 0x000000040a0a7810 */ /* 0x000fc80007ffe0ff */
[----:B------:R-:W-:Y:S02]  /*3950*/  LEA R30, R12, UR6, 0x2 ;  /* 0x000000060c1e7c11 */ /* 0x000fe4000f8e10ff */
[----:B------:R-:W-:-:S03]  /*3960*/  LEA R13, R10, UR14, 0x2 ;  /* 0x0000000e0a0d7c11 */ /* 0x000fc6000f8e10ff */
[----:B------:R-:W2:Y:S04]  /*3970*/  @!P0 LDS R12, [R30] ;  /* 0x000000001e0c8984 */ /* 0x000ea80000000800 */
[----:B------:R-:W4:Y:S04]  /*3980*/  @!P2 LDS R18, [R30+0x400] ;  /* 0x000400001e12a984 */ /* 0x000f280000000800 */
[----:B------:R-:W5:Y:S01]  /*3990*/  @!P4 LDS R28, [R30+0x600] ;  /* 0x000600001e1cc984 */ /* 0x000f620000000800 */
[----:B--2---:R-:W-:Y:S01]  /*39a0*/  @!P0 FFMA R15, R11, R12, R16 ;  /* 0x0000000c0b0f8223 */ /* 0x004fe20000000010 */
[----:B------:R-:W-:-:S02]  /*39b0*/  LEA R12, R10, R5, 0x7 ;  /* 0x000000050a0c7211 */ /* 0x000fc400078e38ff */
[----:B------:R-:W3:Y:S04]  /*39c0*/  @!P1 LDS R16, [R30+0x200] ;  /* 0x000200001e109984 */ /* 0x000ee80000000800 */
[----:B------:R0:W-:Y:S01]  /*39d0*/  @!P0 STL [R14], R15 ;  /* 0x0000000f0e008387 */ /* 0x0001e20000100800 */
[----:B------:R-:W-:Y:S01]  /*39e0*/  ISETP.GE.AND P0, PT, R12, UR11, PT ;  /* 0x0000000b0c007c0c */ /* 0x000fe2000bf06270 */
[C---:B----4-:R-:W-:Y:S01]  /*39f0*/  @!P2 FFMA R19, R11.reuse, R18, R19 ;  /* 0x000000120b13a223 */ /* 0x050fe20000000013 */
[----:B-----5:R-:W-:-:S04]  /*3a00*/  @!P4 FFMA R27, R11, R28, R27 ;  /* 0x0000001c0b1bc223 */ /* 0x020fc8000000001b */
[----:B------:R-:W-:Y:S04]  /*3a10*/  @!P2 STL [R14+0x8], R19 ;  /* 0x000008130e00a387 */ /* 0x000fe80000100800 */
[----:B------:R-:W-:Y:S01]  /*3a20*/  @!P4 STL [R14+0xc], R27 ;  /* 0x00000c1b0e00c387 */ /* 0x000fe20000100800 */
[----:B---3--:R-:W-:-:S05]  /*3a30*/  @!P1 FFMA R17, R11, R16, R32 ;  /* 0x000000100b119223 */ /* 0x008fca0000000020 */
[----:B------:R-:W-:Y:S04]  /*3a40*/  @!P1 STL [R14+0x4], R17 ;  /* 0x000004110e009387 */ /* 0x000fe80000100800 */
[----:B------:R-:W2:Y:S01]  /*3a50*/  @!P0 LDL R18, [R13] ;  /* 0x000000000d128983 */ /* 0x000ea20000100800 */
[C---:B------:R-:W-:Y:S01]  /*3a60*/  IADD3 R16, PT, PT, R12.reuse, 0x100, RZ ;  /* 0x000001000c107810 */ /* 0x040fe20007ffe0ff */
[----:B0-----:R-:W-:-:S03]  /*3a70*/  VIADD R15, R12, 0x80 ;  /* 0x000000800c0f7836 */ /* 0x001fc60000000000 */
[----:B------:R-:W-:Y:S02]  /*3a80*/  ISETP.GE.AND P2, PT, R16, UR11, PT ;  /* 0x0000000b10007c0c */ /* 0x000fe4000bf46270 */
[----:B------:R-:W-:-:S11]  /*3a90*/  ISETP.GE.AND P1, PT, R15, UR11, PT ;  /* 0x0000000b0f007c0c */ /* 0x000fd6000bf26270 */
[----:B------:R-:W3:Y:S04]  /*3aa0*/  @!P2 LDL R33, [R13+0x8] ;  /* 0x000008000d21a983 */ /* 0x000ee80000100800 */
[----:B------:R-:W4:Y:S01]  /*3ab0*/  @!P1 LDL R31, [R13+0x4] ;  /* 0x000004000d1f9983 */ /* 0x000f220000100800 */
[----:B------:R-:W-:-:S05]  /*3ac0*/  IMAD R15, R9, UR11, R12 ;  /* 0x0000000b090f7c24 */ /* 0x000fca000f8e020c */
[----:B------:R-:W-:-:S05]  /*3ad0*/  LEA R15, R15, UR6, 0x2 ;  /* 0x000000060f0f7c11 */ /* 0x000fca000f8e10ff */
[----:B------:R-:W2:Y:S04]  /*3ae0*/  @!P0 LDS R16, [R15] ;  /* 0x000000000f108984 */ /* 0x000ea80000000800 */
[----:B------:R-:W4:Y:S01]  /*3af0*/  @!P1 LDS R14, [R15+0x200] ;  /* 0x000200000f0e9984 */ /* 0x000f220000000800 */
[----:B------:R-:W-:Y:S01]  /*3b00*/  IADD3 R12, PT, PT, R12, 0x180, RZ ;  /* 0x000001800c0c7810 */ /* 0x000fe20007ffe0ff */
[----:B------:R-:W-:Y:S01]  /*3b10*/  BSSY.RECONVERGENT B0, `(.L_x_61) ;  /* 0x000000f000007945 */ /* 0x000fe20003800200 */
[C---:B--2---:R-:W-:Y:S02]  /*3b20*/  @!P0 FFMA R16, R11.reuse, R16, R18 ;  /* 0x000000100b108223 */ /* 0x044fe40000000012 */
[----:B------:R-:W3:Y:S01]  /*3b30*/  @!P2 LDS R18, [R15+0x400] ;  /* 0x000400000f12a984 */ /* 0x000ee20000000800 */
[----:B----4-:R-:W-:-:S05]  /*3b40*/  @!P1 FFMA R14, R11, R14, R31 ;  /* 0x0000000e0b0e9223 */ /* 0x010fca000000001f */
[----:B------:R0:W-:Y:S01]  /*3b50*/  @!P1 STL [R13+0x4], R14 ;  /* 0x0000040e0d009387 */ /* 0x0001e20000100800 */
[----:B------:R-:W-:Y:S01]  /*3b60*/  ISETP.GE.AND P1, PT, R12, UR11, PT ;  /* 0x0000000b0c007c0c */ /* 0x000fe2000bf26270 */
[----:B---3--:R-:W-:-:S05]  /*3b70*/  @!P2 FFMA R18, R11, R18, R33 ;  /* 0x000000120b12a223 */ /* 0x008fca0000000021 */
[----:B------:R0:W-:Y:S04]  /*3b80*/  @!P2 STL [R13+0x8], R18 ;  /* 0x000008120d00a387 */ /* 0x0001e80000100800 */
[----:B------:R0:W-:Y:S01]  /*3b90*/  @!P0 STL [R13], R16 ;  /* 0x000000100d008387 */ /* 0x0001e20000100800 */
[----:B------:R-:W-:Y:S02]  /*3ba0*/  PLOP3.LUT P0, PT, PT, PT, PT, 0x8, 0x80 ;  /* 0x000000000080781c */ /* 0x000fe40003f0e170 */
[----:B------:R-:W-:Y:S11]  /*3bb0*/  @P1 BRA `(.L_x_62) ;  /* 0x0000000000101947 */ /* 0x000ff60003800000 */
[----:B0-----:R-:W2:Y:S04]  /*3bc0*/  LDL R14, [R13+0xc] ;  /* 0x00000c000d0e7983 */ /* 0x001ea80000100800 */
[----:B------:R-:W2:Y:S02]  /*3bd0*/  LDS R12, [R15+0x600] ;  /* 0x000600000f0c7984 */ /* 0x000ea40000000800 */
[----:B--2---:R-:W-:-:S05]  /*3be0*/  FFMA R12, R11, R12, R14 ;  /* 0x0000000c0b0c7223 */ /* 0x004fca000000000e */
[----:B------:R1:W-:Y:S02]  /*3bf0*/  STL [R13+0xc], R12 ;  /* 0x00000c0c0d007387 */ /* 0x0003e40000100800 */
.L_x_62:
[----:B------:R-:W-:Y:S05]  /*3c00*/  BSYNC.RECONVERGENT B0 ;  /* 0x0000000000007941 */ /* 0x000fea0003800200 */
.L_x_61:
[----:B-1----:R-:W-:Y:S01]  /*3c10*/  IMAD.U32 R12, RZ, RZ, UR8 ;  /* 0x00000008ff0c7e24 */ /* 0x002fe2000f8e00ff */
[----:B------:R-:W-:-:S07]  /*3c20*/  IADD3 R10, PT, PT, R10, 0x4, RZ ;  /* 0x000000040a0a7810 */ /* 0x000fce0007ffe0ff */
.L_x_60:
[----:B------:R-:W-:-:S13]  /*3c30*/  ISETP.NE.OR P0, PT, R10, UR8, P0 ;  /* 0x000000080a007c0c */ /* 0x000fda0008705670 */
[----:B------:R-:W-:Y:S05]  /*3c40*/  @!P0 BRA `(.L_x_38) ;  /* 0x0000000000a48947 */ /* 0x000fea0003800000 */
.L_x_39:
[----:B------:R-:W1:Y:S02]  /*3c50*/  LDCU UR11, c[0x0][0x3a4] ;  /* 0x00007480ff0b77ac */ /* 0x000e640008000800 */
.L_x_69:
[C---:B0-----:R-:W-:Y:S02]  /*3c60*/  LEA R18, R10.reuse, R5, 0x7 ;  /* 0x000000050a127211 */ /* 0x041fe400078e38ff */
[----:B-12---:R-:W-:Y:S02]  /*3c70*/  LEA R12, R10, UR14, 0x2 ;  /* 0x0000000e0a0c7c11 */ /* 0x006fe4000f8e10ff */
[----:B-1----:R-:W-:-:S13]  /*3c80*/  ISETP.GE.AND P0, PT, R18, UR11, PT ;  /* 0x0000000b12007c0c */ /* 0x002fda000bf06270 */
[----:B------:R-:W2:Y:S01]  /*3c90*/  @!P0 LDL R16, [R12] ;  /* 0x000000000c108983 */ /* 0x000ea20000100800 */
[----:B------:R-:W-:Y:S01]  /*3ca0*/  IMAD R13, R9, UR11, R18 ;  /* 0x0000000b090d7c24 */ /* 0x000fe2000f8e0212 */
[----:B------:R-:W-:Y:S01]  /*3cb0*/  IADD3 R15, PT, PT, R18, 0x100, RZ ;  /* 0x00000100120f7810 */ /* 0x000fe20007ffe0ff */
[----:B------:R-:W-:Y:S03]  /*3cc0*/  BSSY.RECONVERGENT B0, `(.L_x_63) ;  /* 0x000000f000007945 */ /* 0x000fe60003800200 */
[----:B------:R-:W-:Y:S02]  /*3cd0*/  LEA R17, R13, UR6, 0x2 ;  /* 0x000000060d117c11 */ /* 0x000fe4000f8e10ff */
[----:B------:R-:W-:-:S03]  /*3ce0*/  ISETP.GE.AND P1, PT, R15, UR11, PT ;  /* 0x0000000b0f007c0c */ /* 0x000fc6000bf26270 */
[----:B------:R-:W2:Y:S02]  /*3cf0*/  @!P0 LDS R14, [R17] ;  /* 0x00000000110e8984 */ /* 0x000ea40000000800 */
[----:B--2---:R-:W-:Y:S01]  /*3d00*/  @!P0 FFMA R13, R11, R14, R16 ;  /* 0x0000000e0b0d8223 */ /* 0x004fe20000000010 */
[C---:B------:R-:W-:Y:S01]  /*3d10*/  VIADD R14, R18.reuse, 0x80 ;  /* 0x00000080120e7836 */ /* 0x040fe20000000000 */
[----:B------:R-:W-:-:S03]  /*3d20*/  IADD3 R16, PT, PT, R18, 0x180, RZ ;  /* 0x0000018012107810 */ /* 0x000fc60007ffe0ff */
[----:B------:R0:W-:Y:S01]  /*3d30*/  @!P0 STL [R12], R13 ;  /* 0x0000000d0c008387 */ /* 0x0001e20000100800 */
[----:B------:R-:W-:Y:S02]  /*3d40*/  ISETP.GE.AND P0, PT, R14, UR11, PT ;  /* 0x0000000b0e007c0c */ /* 0x000fe4000bf06270 */
[----:B------:R-:W-:-:S11]  /*3d50*/  ISETP.GE.AND P2, PT, R16, UR11, PT ;  /* 0x0000000b10007c0c */ /* 0x000fd6000bf46270 */
[----:B0-----:R-:W-:Y:S05]  /*3d60*/  @P0 BRA `(.L_x_64) ;  /* 0x0000000000100947 */ /* 0x001fea0003800000 */
[----:B------:R-:W2:Y:S04]  /*3d70*/  LDL R16, [R12+0x4] ;  /* 0x000004000c107983 */ /* 0x000ea80000100800 */
[----:B------:R-:W2:Y:S02]  /*3d80*/  LDS R14, [R17+0x200] ;  /* 0x00020000110e7984 */ /* 0x000ea40000000800 */
[----:B--2---:R-:W-:-:S05]  /*3d90*/  FFMA R13, R11, R14, R16 ;  /* 0x0000000e0b0d7223 */ /* 0x004fca0000000010 */
[----:B------:R0:W-:Y:S02]  /*3da0*/  STL [R12+0x4], R13 ;  /* 0x0000040d0c007387 */ /* 0x0001e40000100800 */
.L_x_64:
[----:B------:R-:W-:Y:S05]  /*3db0*/  BSYNC.RECONVERGENT B0 ;  /* 0x0000000000007941 */ /* 0x000fea0003800200 */
.L_x_63:
[----:B------:R-:W-:Y:S04]  /*3dc0*/  BSSY.RECONVERGENT B0, `(.L_x_65) ;  /* 0x0000006000007945 */ /* 0x000fe80003800200 */
[----:B------:R-:W-:Y:S05]  /*3dd0*/  @P1 BRA `(.L_x_66) ;  /* 0x0000000000101947 */ /* 0x000fea0003800000 */
[----:B------:R-:W0:Y:S04]  /*3de0*/  LDL R16, [R12+0x8] ;  /* 0x000008000c107983 */ /* 0x000e280000100800 */
[----:B------:R-:W0:Y:S02]  /*3df0*/  LDS R14, [R17+0x400] ;  /* 0x00040000110e7984 */ /* 0x000e240000000800 */
[----:B0-----:R-:W-:-:S05]  /*3e00*/  FFMA R13, R11, R14, R16 ;  /* 0x0000000e0b0d7223 */ /* 0x001fca0000000010 */
[----:B------:R1:W-:Y:S02]  /*3e10*/  STL [R12+0x8], R13 ;  /* 0x0000080d0c007387 */ /* 0x0003e40000100800 */
.L_x_66:
[----:B------:R-:W-:Y:S05]  /*3e20*/  BSYNC.RECONVERGENT B0 ;  /* 0x0000000000007941 */ /* 0x000fea0003800200 */
.L_x_65:
[----:B------:R-:W-:Y:S04]  /*3e30*/  BSSY.RECONVERGENT B0, `(.L_x_67) ;  /* 0x0000006000007945 */ /* 0x000fe80003800200 */
[----:B------:R-:W-:Y:S05]  /*3e40*/  @P2 BRA `(.L_x_68) ;  /* 0x0000000000102947 */ /* 0x000fea0003800000 */
[----:B------:R-:W0:Y:S04]  /*3e50*/  LDL R16, [R12+0xc] ;  /* 0x00000c000c107983 */ /* 0x000e280000100800 */
[----:B------:R-:W0:Y:S02]  /*3e60*/  LDS R14, [R17+0x600] ;  /* 0x00060000110e7984 */ /* 0x000e240000000800 */
[----:B01----:R-:W-:-:S05]  /*3e70*/  FFMA R13, R11, R14, R16 ;  /* 0x0000000e0b0d7223 */ /* 0x003fca0000000010 */
[----:B------:R2:W-:Y:S02]  /*3e80*/  STL [R12+0xc], R13 ;  /* 0x00000c0d0c007387 */ /* 0x0005e40000100800 */
.L_x_68:
[----:B------:R-:W-:Y:S05]  /*3e90*/  BSYNC.RECONVERGENT B0 ;  /* 0x0000000000007941 */ /* 0x000fea0003800200 */
.L_x_67:
[----:B------:R-:W-:-:S05]  /*3ea0*/  VIADD R10, R10, 0x4 ;  /* 0x000000040a0a7836 */ /* 0x000fca0000000000 */
[----:B------:R-:W-:-:S13]  /*3eb0*/  ISETP.NE.AND P0, PT, R10, UR8, PT ;  /* 0x000000080a007c0c */ /* 0x000fda000bf05270 */
[----:B------:R-:W-:Y:S05]  /*3ec0*/  @P0 BRA `(.L_x_69) ;  /* 0xfffffffc00640947 */ /* 0x000fea000383ffff */
[----:B012---:R-:W-:-:S07]  /*3ed0*/  MOV R12, UR8 ;  /* 0x00000008000c7c02 */ /* 0x007fce0008000f00 */
.L_x_38:
[----:B------:R-:W-:-:S09]  /*3ee0*/  UISETP.NE.AND UP0, UPT, UR16, URZ, UPT ;  /* 0x000000ff1000728c */ /* 0x000fd2000bf05270 */
[----:B------:R-:W-:Y:S05]  /*3ef0*/  BRA.U !UP0, `(.L_x_70) ;  /* 0x0000000108707547 */ /* 0x000fea000b800000 */
[C---:B0-----:R-:W-:Y:S01]  /*3f00*/  LEA R16, R12.reuse, R5, 0x7 ;  /* 0x000000050c107211 */ /* 0x041fe200078e38ff */
[----:B------:R-:W-:Y:S01]  /*3f10*/  BSSY.RECONVERGENT B0, `(.L_x_71) ;  /* 0x000000a000007945 */ /* 0x000fe20003800200 */
[----:B------:R-:W-:Y:S02]  /*3f20*/  LEA R12, R12, UR14, 0x2 ;  /* 0x0000000e0c0c7c11 */ /* 0x000fe4000f8e10ff */
[----:B------:R-:W-:Y:S01]  /*3f30*/  ISETP.GE.AND P0, PT, R16, UR11, PT ;  /* 0x0000000b10007c0c */ /* 0x000fe2000bf06270 */
[----:B------:R-:W-:-:S05]  /*3f40*/  IMAD R9, R9, UR11, R16 ;  /* 0x0000000b09097c24 */ /* 0x000fca000f8e0210 */
[----:B------:R-:W-:-:S07]  /*3f50*/  LEA R13, R9, UR6, 0x2 ;  /* 0x00000006090d7c11 */ /* 0x000fce000f8e10ff */
[----:B------:R-:W-:Y:S05]  /*3f60*/  @P0 BRA `(.L_x_72) ;  /* 0x0000000000100947 */ /* 0x000fea0003800000 */
[----:B------:R-:W2:Y:S04]  /*3f70*/  LDL R14, [R12] ;  /* 0x000000000c0e7983 */ /* 0x000ea80000100800 */
[----:B------:R-:W2:Y:S02]  /*3f80*/  LDS R10, [R13] ;  /* 0x000000000d0a7984 */ /* 0x000ea40000000800 */
[----:B--2---:R-:W-:-:S05]  /*3f90*/  FFMA R9, R11, R10, R14 ;  /* 0x0000000a0b097223 */ /* 0x004fca000000000e */
[----:B------:R0:W-:Y:S02]  /*3fa0*/  STL [R12], R9 ;  /* 0x000000090c007387 */ /* 0x0001e40000100800 */
.L_x_72:
[----:B------:R-:W-:Y:S05]  /*3fb0*/  BSYNC.RECONVERGENT B0 ;  /* 0x0000000000007941 */ /* 0x000fea0003800200 */
.L_x_71:
[----:B------:R-:W-:-:S09]  /*3fc0*/  UISETP.NE.AND UP0, UPT, UR16, 0x1, UPT ;  /* 0x000000011000788c */ /* 0x000fd2000bf05270 */
[----:B------:R-:W-:Y:S05]  /*3fd0*/  BRA.U !UP0, `(.L_x_70) ;  /* 0x0000000108387547 */ /* 0x000fea000b800000 */
[C---:B------:R-:W-:Y:S01]  /*3fe0*/  VIADD R10, R16.reuse, 0x100 ;  /* 0x00000100100a7836 */ /* 0x040fe20000000000 */
[----:B0-----:R-:W-:Y:S02]  /*3ff0*/  IADD3 R9, PT, PT, R16, 0x80, RZ ;  /* 0x0000008010097810 */ /* 0x001fe40007ffe0ff */
[----:B------:R-:W-:Y:S02]  /*4000*/  MOV R14, UR16 ;  /* 0x00000010000e7c02 */ /* 0x000fe40008000f00 */
[----:B------:R-:W-:Y:S02]  /*4010*/  ISETP.GE.AND P0, PT, R10, UR11, PT ;  /* 0x0000000b0a007c0c */ /* 0x000fe4000bf06270 */
[----:B------:R-:W-:Y:S02]  /*4020*/  ISETP.GE.AND P1, PT, R9, UR11, PT ;  /* 0x0000000b09007c0c */ /* 0x000fe4000bf26270 */
[----:B------:R-:W-:-:S11]  /*4030*/  ISETP.EQ.OR P0, PT, R14, 0x2, P0 ;  /* 0x000000020e00780c */ /* 0x000fd60000702670 */
[----:B------:R-:W2:Y:S04]  /*4040*/  @!P1 LDL R16, [R12+0x4] ;  /* 0x000004000c109983 */ /* 0x000ea80000100800 */
[----:B------:R-:W3:Y:S04]  /*4050*/  @!P0 LDL R15, [R12+0x8] ;  /* 0x000008000c0f8983 */ /* 0x000ee80000100800 */
[----:B------:R-:W2:Y:S04]  /*4060*/  @!P1 LDS R10, [R13+0x200] ;  /* 0x000200000d0a9984 */ /* 0x000ea80000000800 */
[----:B------:R-:W3:Y:S01]  /*4070*/  @!P0 LDS R14, [R13+0x400] ;  /* 0x000400000d0e8984 */ /* 0x000ee20000000800 */
[C---:B--2---:R-:W-:Y:S01]  /*4080*/  @!P1 FFMA R9, R11.reuse, R10, R16 ;  /* 0x0000000a0b099223 */ /* 0x044fe20000000010 */
[----:B---3--:R-:W-:-:S04]  /*4090*/  @!P0 FFMA R11, R11, R14, R15 ;  /* 0x0000000e0b0b8223 */ /* 0x008fc8000000000f */
[----:B------:R1:W-:Y:S04]  /*40a0*/  @!P1 STL [R12+0x4], R9 ;  /* 0x000004090c009387 */ /* 0x0003e80000100800 */
[----:B------:R1:W-:Y:S02]  /*40b0*/  @!P0 STL [R12+0x8], R11 ;  /* 0x0000080b0c008387 */ /* 0x0003e40000100800 */
.L_x_70:
[----:B------:R-:W-:Y:S05]  /*40c0*/  @!P3 BRA `(.L_x_73) ;  /* 0xffffffec0024b947 */ /* 0x000fea000383ffff */
[----:B------:R-:W-:Y:S05]  /*40d0*/  BRA `(.L_x_36) ;  /* 0x0000000800c07947 */ /* 0x000fea0003800000 */
.L_x_37:
[----:B------:R-:W-:Y:S01]  /*40e0*/  USHF.L.U32 UR5, UR4, 0x5, URZ ;  /* 0x0000000504057899 */ /* 0x000fe200080006ff */
[----:B-12---:R-:W-:-:S03]  /*40f0*/  IMAD.MOV.U32 R9, RZ, RZ, RZ ;  /* 0x000000ffff097224 */ /* 0x006fc600078e00ff */
[----:B------:R-:W-:-:S04]  /*4100*/  ULOP3.LUT UR5, URZ, UR5, URZ, 0x33, !UPT ;  /* 0x00000005ff057292 */ /* 0x000fc8000f8e33ff */
[----:B------:R-:W-:-:S04]  /*4110*/  UIADD3 UR5, UPT, UPT, UR10, UR5, URZ ;  /* 0x000000050a057290 */ /* 0x000fc8000fffe0ff */
[----:B------:R-:W-:-:S09]  /*4120*/  UISETP.GE.U32.AND UP0, UPT, UR5, 0x7, UPT ;  /* 0x000000070500788c */ /* 0x000fd2000bf06070 */
[----:B------:R-:W-:Y:S05]  /*4130*/  BRA.U !UP0, `(.L_x_74) ;  /* 0x00000005084c7547 */ /* 0x000fea000b800000 */
[----:B0-----:R-:W-:Y:S01]  /*4140*/  HFMA2 R17, -RZ, RZ, 0, 0 ;  /* 0x00000000ff117431 */ /* 0x001fe200000001ff */
[----:B------:R-:W-:Y:S02]  /*4150*/  UIMAD UR5, UR4, -0x20, UR10 ;  /* 0xffffffe0040578a4 */ /* 0x000fe4000f8e020a */
[----:B------:R-:W-:-:S04]  /*4160*/  ULOP3.LUT UR9, UR10, 0x7, URZ, 0xc0, !UPT ;  /* 0x000000070a097892 */ /* 0x000fc8000f8ec0ff */
[----:B------:R-:W-:-:S12]  /*4170*/  UIADD3 UR5, UPT, UPT, UR5, -UR9, URZ ;  /* 0x8000000905057290 */ /* 0x000fd8000fffe0ff */
.L_x_75:
[----:B------:R-:W-:-:S05]  /*4180*/  LEA R16, R17, R6, 0x2 ;  /* 0x0000000611107211 */ /* 0x000fca00078e10ff */
[----:B---34-:R-:W2:Y:S04]  /*4190*/  LDL.128 R8, [R16] ;  /* 0x0000000010087983 */ /* 0x018ea80000100c00 */
[----:B------:R-:W3:Y:S01]  /*41a0*/  LDL.128 R12, [R16+0x10] ;  /* 0x00001000100c7983 */ /* 0x000ee20000100c00 */
[----:B------:R-:W-:-:S05]  /*41b0*/  VIADD R17, R17, 0x8 ;  /* 0x0000000811117836 */ /* 0x000fca0000000000 */
[----:B------:R-:W-:Y:S01]  /*41c0*/  ISETP.NE.AND P0, PT, R17, UR5, PT ;  /* 0x0000000511007c0c */ /* 0x000fe2000bf05270 */
[C---:B--2---:R-:W-:Y:S01]  /*41d0*/  FADD R19, -R2.reuse, R8 ;  /* 0x0000000802137221 */ /* 0x044fe20000000100 */
[C---:B------:R-:W-:Y:S01]  /*41e0*/  FADD R29, -R2.reuse, R9 ;  /* 0x00000009021d7221 */ /* 0x040fe20000000100 */
[C---:B------:R-:W-:Y:S02]  /*41f0*/  FADD R11, -R2.reuse, R11 ;  /* 0x0000000b020b7221 */ /* 0x040fe40000000100 */
[----:B------:R-:W-:Y:S01]  /*4200*/  FFMA.SAT R8, R19, R28, 0.5 ;  /* 0x3f00000013087423 */ /* 0x000fe2000000201c */
[C---:B---3--:R-:W-:Y:S01]  /*4210*/  FADD R13, -R2.reuse, R13 ;  /* 0x0000000d020d7221 */ /* 0x048fe20000000100 */
[----:B------:R-:W-:Y:S02]  /*4220*/  FADD R15, -R2, R15 ;  /* 0x0000000f020f7221 */ /* 0x000fe40000000100 */
[----:B------:R-:W-:-:S04]  /*4230*/  FFMA.RM R8, R8, R27, 12582913 ;  /* 0x4b40000108087423 */ /* 0x000fc8000000401b */
[----:B------:R-:W-:-:S04]  /*4240*/  FADD R18, R8, -12583039 ;  /* 0xcb40007f08127421 */ /* 0x000fc80000000000 */
[----:B------:R-:W-:-:S04]  /*4250*/  FFMA R18, R19, 1.4426950216293334961, -R18 ;  /* 0x3fb8aa3b13127823 */ /* 0x000fc80000000812 */
[----:B------:R-:W-:Y:S01]  /*4260*/  FFMA R18, R19, 1.925963033500011079e-08, R18 ;  /* 0x32a5706013127823 */ /* 0x000fe20000000012 */
[----:B------:R-:W-:Y:S02]  /*4270*/  IMAD.SHL.U32 R19, R8, 0x800000, RZ ;  /* 0x0080000008137824 */ /* 0x000fe400078e00ff */
[----:B------:R-:W-:-:S03]  /*4280*/  FFMA.SAT R8, R29, R28, 0.5 ;  /* 0x3f0000001d087423 */ /* 0x000fc6000000201c */
[----:B------:R-:W0:Y:S01]  /*4290*/  MUFU.EX2 R18, R18 ;  /* 0x0000001200127308 */ /* 0x000e220000000800 */
[-C--:B------:R-:W-:Y:S01]  /*42a0*/  FFMA.RM R8, R8, R27.reuse, 12582913 ;  /* 0x4b40000108087423 */ /* 0x080fe2000000401b */
[----:B0-----:R-:W-:Y:S01]  /*42b0*/  FFMA R0, R19, R18, R0 ;  /* 0x0000001213007223 */ /* 0x001fe20000000000 */
[----:B------:R-:W-:Y:S02]  /*42c0*/  FADD R19, -R2, R10 ;  /* 0x0000000a02137221 */ /* 0x000fe40000000100 */
[----:B------:R-:W-:Y:S01]  /*42d0*/  FADD R10, R8, -12583039 ;  /* 0xcb40007f080a7421 */ /* 0x000fe20000000000 */
[-C--:B------:R-:W-:Y:S01]  /*42e0*/  FFMA.SAT R18, R15, R28.reuse, 0.5 ;  /* 0x3f0000000f127423 */ /* 0x080fe2000000201c */
[----:B------:R-:W-:Y:S02]  /*42f0*/  FFMA.SAT R16, R19, R28, 0.5 ;  /* 0x3f00000013107423 */ /* 0x000fe4000000201c */
[----:B------:R-:W-:Y:S02]  /*4300*/  FFMA R10, R29, 1.4426950216293334961, -R10 ;  /* 0x3fb8aa3b1d0a7823 */ /* 0x000fe4000000080a */
[----:B------:R-:W-:-:S02]  /*4310*/  FFMA.RM R9, R16, R27, 12582913 ;  /* 0x4b40000110097423 */ /* 0x000fc4000000401b */
[----:B------:R-:W-:Y:S02]  /*4320*/  FFMA R29, R29, 1.925963033500011079e-08, R10 ;  /* 0x32a570601d1d7823 */ /* 0x000fe4000000000a */
[----:B------:R-:W-:-:S04]  /*4330*/  FADD R10, R9, -12583039 ;  /* 0xcb40007f090a7421 */ /* 0x000fc80000000000 */
[----:B------:R-:W0:Y:S01]  /*4340*/  MUFU.EX2 R29, R29 ;  /* 0x0000001d001d7308 */ /* 0x000e220000000800 */
[----:B------:R-:W-:-:S04]  /*4350*/  FFMA R10, R19, 1.4426950216293334961, -R10 ;  /* 0x3fb8aa3b130a7823 */ /* 0x000fc8000000080a */
[----:B------:R-:W-:Y:S01]  /*4360*/  FFMA R19, R19, 1.925963033500011079e-08, R10 ;  /* 0x32a5706013137823 */ /* 0x000fe2000000000a */
[----:B------:R-:W-:-:S04]  /*4370*/  FFMA.SAT R10, R11, R28, 0.5 ;  /* 0x3f0000000b0a7423 */ /* 0x000fc8000000201c */
[----:B------:R-:W-:Y:S01]  /*4380*/  FFMA.RM R10, R10, R27, 12582913 ;  /* 0x4b4000010a0a7423 */ /* 0x000fe2000000401b */
[----:B------:R-:W1:Y:S03]  /*4390*/  MUFU.EX2 R19, R19 ;  /* 0x0000001300137308 */ /* 0x000e660000000800 */
[----:B------:R-:W-:-:S04]  /*43a0*/  FADD R16, R10, -12583039 ;  /* 0xcb40007f0a107421 */ /* 0x000fc80000000000 */
[----:B------:R-:W-:-:S04]  /*43b0*/  FFMA R16, R11, 1.4426950216293334961, -R16 ;  /* 0x3fb8aa3b0b107823 */ /* 0x000fc80000000810 */
[----:B------:R-:W-:Y:S01]  /*43c0*/  FFMA R16, R11, 1.925963033500011079e-08, R16 ;  /* 0x32a570600b107823 */ /* 0x000fe20000000010 */
[----:B------:R-:W-:-:S05]  /*43d0*/  SHF.L.U32 R11, R8, 0x17, RZ ;  /* 0x00000017080b7819 */ /* 0x000fca00000006ff */
[----:B0-----:R-:W-:Y:S01]  /*43e0*/  FFMA R0, R11, R29, R0 ;  /* 0x0000001d0b007223 */ /* 0x001fe20000000000 */
[----:B------:R-:W-:Y:S01]  /*43f0*/  SHF.L.U32 R11, R9, 0x17, RZ ;  /* 0x00000017090b7819 */ /* 0x000fe200000006ff */
[----:B------:R-:W0:Y:S01]  /*4400*/  MUFU.EX2 R16, R16 ;  /* 0x0000001000107308 */ /* 0x000e220000000800 */
[----:B------:R-:W-:-:S03]  /*4410*/  FADD R9, -R2, R12 ;  /* 0x0000000c02097221 */ /* 0x000fc60000000100 */
[----:B-1----:R-:W-:Y:S01]  /*4420*/  FFMA R8, R11, R19, R0 ;  /* 0x000000130b087223 */ /* 0x002fe20000000000 */
[-C--:B------:R-:W-:Y:S01]  /*4430*/  FFMA.SAT R0, R9, R28.reuse, 0.5 ;  /* 0x3f00000009007423 */ /* 0x080fe2000000201c */
[----:B------:R-:W-:Y:S02]  /*4440*/  IMAD.SHL.U32 R11, R10, 0x800000, RZ ;  /* 0x008000000a0b7824 */ /* 0x000fe400078e00ff */
[----:B------:R-:W-:Y:S01]  /*4450*/  FFMA.SAT R10, R13, R28, 0.5 ;  /* 0x3f0000000d0a7423 */ /* 0x000fe2000000201c */
[----:B------:R-:W-:Y:S01]  /*4460*/  FADD R19, -R2, R14 ;  /* 0x0000000e02137221 */ /* 0x000fe20000000100 */
[-C--:B------:R-:W-:Y:S02]  /*4470*/  FFMA.RM R0, R0, R27.reuse, 12582913 ;  /* 0x4b40000100007423 */ /* 0x080fe4000000401b */
[----:B------:R-:W-:Y:S02]  /*4480*/  FFMA.RM R10, R10, R27, 12582913 ;  /* 0x4b4000010a0a7423 */ /* 0x000fe4000000401b */
[----:B------:R-:W-:-:S02]  /*4490*/  FADD R12, R0, -12583039 ;  /* 0xcb40007f000c7421 */ /* 0x000fc40000000000 */
[----:B------:R-:W-:Y:S01]  /*44a0*/  FADD R14, R10, -12583039 ;  /* 0xcb40007f0a0e7421 */ /* 0x000fe20000000000 */
[----:B0-----:R-:W-:Y:S01]  /*44b0*/  FFMA R8, R11, R16, R8 ;  /* 0x000000100b087223 */ /* 0x001fe20000000008 */
[----:B------:R-:W-:Y:S01]  /*44c0*/  FFMA R12, R9, 1.4426950216293334961, -R12 ;  /* 0x3fb8aa3b090c7823 */ /* 0x000fe2000000080c */
[----:B------:R-:W-:Y:S01]  /*44d0*/  FFMA.SAT R16, R19, R28, 0.5 ;  /* 0x3f00000013107423 */ /* 0x000fe2000000201c */
[----:B------:R-:W-:Y:S01]  /*44e0*/  FFMA R14, R13, 1.4426950216293334961, -R14 ;  /* 0x3fb8aa3b0d0e7823 */ /* 0x000fe2000000080e */
[-C--:B------:R-:W-:Y:S01]  /*44f0*/  FFMA.RM R11, R18, R27.reuse, 12582913 ;  /* 0x4b400001120b7423 */ /* 0x080fe2000000401b */
[----:B------:R-:W-:Y:S01]  /*4500*/  FFMA R12, R9, 1.925963033500011079e-08, R12 ;  /* 0x32a57060090c7823 */ /* 0x000fe2000000000c */
[----:B------:R-:W-:Y:S01]  /*4510*/  FFMA.RM R9, R16, R27, 12582913 ;  /* 0x4b40000110097423 */ /* 0x000fe2000000401b */
[----:B------:R-:W-:Y:S01]  /*4520*/  FFMA R14, R13, 1.925963033500011079e-08, R14 ;  /* 0x32a570600d0e7823 */ /* 0x000fe2000000000e */
[----:B------:R-:W-:Y:S01]  /*4530*/  FADD R18, R11, -12583039 ;  /* 0xcb40007f0b127421 */ /* 0x000fe20000000000 */
[----:B------:R-:W-:Y:S01]  /*4540*/  SHF.L.U32 R13, R0, 0x17, RZ ;  /* 0x00000017000d7819 */ /* 0x000fe200000006ff */
[----:B------:R-:W-:Y:S01]  /*4550*/  FADD R16, R9, -12583039 ;  /* 0xcb40007f09107421 */ /* 0x000fe20000000000 */
[----:B------:R-:W0:Y:S01]  /*4560*/  MUFU.EX2 R12, R12 ;  /* 0x0000000c000c7308 */ /* 0x000e220000000800 */
[----:B------:R-:W-:Y:S01]  /*4570*/  FFMA R18, R15, 1.4426950216293334961, -R18 ;  /* 0x3fb8aa3b0f127823 */ /* 0x000fe20000000812 */
[----:B------:R-:W-:Y:S01]  /*4580*/  SHF.L.U32 R9, R9, 0x17, RZ ;  /* 0x0000001709097819 */ /* 0x000fe200000006ff */
[----:B------:R-:W-:Y:S01]  /*4590*/  FFMA R16, R19, 1.4426950216293334961, -R16 ;  /* 0x3fb8aa3b13107823 */ /* 0x000fe20000000810 */
[----:B------:R-:W-:Y:S01]  /*45a0*/  SHF.L.U32 R11, R11, 0x17, RZ ;  /* 0x000000170b0b7819 */ /* 0x000fe200000006ff */
[----:B------:R-:W-:Y:S01]  /*45b0*/  FFMA R18, R15, 1.925963033500011079e-08, R18 ;  /* 0x32a570600f127823 */ /* 0x000fe20000000012 */
[----:B------:R-:W-:Y:S01]  /*45c0*/  SHF.L.U32 R15, R10, 0x17, RZ ;  /* 0x000000170a0f7819 */ /* 0x000fe200000006ff */
[----:B------:R-:W-:Y:S01]  /*45d0*/  FFMA R16, R19, 1.925963033500011079e-08, R16 ;  /* 0x32a5706013107823 */ /* 0x000fe20000000010 */
[----:B------:R-:W1:Y:S08]  /*45e0*/  MUFU.EX2 R14, R14 ;  /* 0x0000000e000e7308 */ /* 0x000e700000000800 */
[----:B------:R-:W2:Y:S01]  /*45f0*/  MUFU.EX2 R16, R16 ;  /* 0x0000001000107308 */ /* 0x000ea20000000800 */
[----:B0-----:R-:W-:-:S07]  /*4600*/  FFMA R8, R13, R12, R8 ;  /* 0x0000000c0d087223 */ /* 0x001fce0000000008 */
[----:B------:R-:W0:Y:S01]  /*4610*/  MUFU.EX2 R18, R18 ;  /* 0x0000001200127308 */ /* 0x000e220000000800 */
[----:B-1----:R-:W-:-:S04]  /*4620*/  FFMA R8, R15, R14, R8 ;  /* 0x0000000e0f087223 */ /* 0x002fc80000000008 */
[----:B--2---:R-:W-:-:S04]  /*4630*/  FFMA R8, R9, R16, R8 ;  /* 0x0000001009087223 */ /* 0x004fc80000000008 */
[----:B0-----:R-:W-:Y:S01]  /*4640*/  FFMA R0, R11, R18, R8 ;  /* 0x000000120b007223 */ /* 0x001fe20000000008 */
[----:B------:R-:W-:Y:S06]  /*4650*/  @P0 BRA `(.L_x_75) ;  /* 0xfffffff800c80947 */ /* 0x000fec000383ffff */
[----:B------:R-:W-:-:S07]  /*4660*/  IMAD.U32 R9, RZ, RZ, UR5 ;  /* 0x00000005ff097e24 */ /* 0x000fce000f8e00ff */
.L_x_74:
[----:B------:R-:W-:-:S09]  /*4670*/  ULOP3.LUT UP0, UR5, UR10, 0x7, URZ, 0xc0, !UPT ;  /* 0x000000070a057892 */ /* 0x000fd2000f80c0ff */
[----:B------:R-:W-:Y:S05]  /*4680*/  BRA.U !UP0, `(.L_x_36) ;  /* 0x0000000508547547 */ /* 0x000fea000b800000 */
[----:B------:R-:W-:Y:S02]  /*4690*/  UIADD3 UR5, UPT, UPT, UR5, -0x1, URZ ;  /* 0xffffffff05057890 */ /* 0x000fe4000fffe0ff */
[----:B------:R-:W-:Y:S02]  /*46a0*/  ULOP3.LUT UP1, UR9, UR10, 0x3, URZ, 0xc0, !UPT ;  /* 0x000000030a097892 */ /* 0x000fe4000f82c0ff */
[----:B------:R-:W-:-:S09]  /*46b0*/  UISETP.GE.U32.AND UP0, UPT, UR5, 0x3, UPT ;  /* 0x000000030500788c */ /* 0x000fd2000bf06070 */
[----:B------:R-:W-:Y:S05]  /*46c0*/  BRA.U !UP0, `(.L_x_76) ;  /* 0x0000000108a87547 */ /* 0x000fea000b800000 */
[----:B------:R-:W-:-:S05]  /*46d0*/  LEA R11, R9, R6, 0x2 ;  /* 0x00000006090b7211 */ /* 0x000fca00078e10ff */
[----:B------:R-:W2:Y:S04]  /*46e0*/  LDL R13, [R11] ;  /* 0x000000000b0d7983 */ /* 0x000ea80000100800 */
[----:B0-----:R-:W5:Y:S04]  /*46f0*/  LDL R17, [R11+0x8] ;  /* 0x000008000b117983 */ /* 0x001f680000100800 */
[----:B------:R-:W3:Y:S04]  /*4700*/  LDL R15, [R11+0x4] ;  /* 0x000004000b0f7983 */ /* 0x000ee80000100800 */
[----:B------:R0:W4:Y:S01]  /*4710*/  LDL R19, [R11+0xc] ;  /* 0x00000c000b137983 */ /* 0x0001220000100800 */
[----:B------:R-:W-:-:S02]  /*4720*/  VIADD R9, R9, 0x4 ;  /* 0x0000000409097836 */ /* 0x000fc40000000000 */
[----:B--2---:R-:W-:-:S04]  /*4730*/  FADD R13, -R2, R13 ;  /* 0x0000000d020d7221 */ /* 0x004fc80000000100 */
[----:B------:R-:W-:Y:S01]  /*4740*/  FFMA.SAT R10, R13, R28, 0.5 ;  /* 0x3f0000000d0a7423 */ /* 0x000fe2000000201c */
[----:B-----5:R-:W-:-:S03]  /*4750*/  FADD R17, -R2, R17 ;  /* 0x0000001102117221 */ /* 0x020fc60000000100 */
[-C--:B------:R-:W-:Y:S01]  /*4760*/  FFMA.RM R10, R10, R27.reuse, 12582913 ;  /* 0x4b4000010a0a7423 */ /* 0x080fe2000000401b */
[----:B---3--:R-:W-:Y:S01]  /*4770*/  FADD R15, -R2, R15 ;  /* 0x0000000f020f7221 */ /* 0x008fe20000000100 */
[-C--:B------:R-:W-:Y:S02]  /*4780*/  FFMA.SAT R16, R17, R28.reuse, 0.5 ;  /* 0x3f00000011107423 */ /* 0x080fe4000000201c */
[----:B------:R-:W-:Y:S01]  /*4790*/  FADD R12, R10, -12583039 ;  /* 0xcb40007f0a0c7421 */ /* 0x000fe20000000000 */
[----:B----4-:R-:W-:Y:S01]  /*47a0*/  FFMA.SAT R8, R15, R28, 0.5 ;  /* 0x3f0000000f087423 */ /* 0x010fe2000000201c */
[-C--:B0-----:R-:W-:Y:S02]  /*47b0*/  FFMA.RM R11, R16, R27.reuse, 12582913 ;  /* 0x4b400001100b7423 */ /* 0x081fe4000000401b */
[----:B------:R-:W-:Y:S01]  /*47c0*/  FFMA R12, R13, 1.4426950216293334961, -R12 ;  /* 0x3fb8aa3b0d0c7823 */ /* 0x000fe2000000080c */
[----:B------:R-:W-:Y:S01]  /*47d0*/  FFMA.RM R8, R8, R27, 12582913 ;  /* 0x4b40000108087423 */ /* 0x000fe2000000401b */
[----:B------:R-:W-:-:S02]  /*47e0*/  FADD R19, -R2, R19 ;  /* 0x0000001302137221 */ /* 0x000fc40000000100 */
[----:B------:R-:W-:Y:S01]  /*47f0*/  FFMA R13, R13, 1.925963033500011079e-08, R12 ;  /* 0x32a570600d0d7823 */ /* 0x000fe2000000000c */
[----:B------:R-:W-:Y:S01]  /*4800*/  FADD R12, R11, -12583039 ;  /* 0xcb40007f0b0c7421 */ /* 0x000fe20000000000 */
[----:B------:R-:W-:Y:S01]  /*4810*/  FADD R14, R8, -12583039 ;  /* 0xcb40007f080e7421 */ /* 0x000fe20000000000 */
[----:B------:R-:W-:Y:S02]  /*4820*/  FFMA.SAT R18, R19, R28, 0.5 ;  /* 0x3f00000013127423 */ /* 0x000fe4000000201c */
[----:B------:R-:W-:Y:S01]  /*4830*/  FFMA R16, R17, 1.4426950216293334961, -R12 ;  /* 0x3fb8aa3b11107823 */ /* 0x000fe2000000080c */
[C---:B------:R-:W-:Y:S01]  /*4840*/  FFMA R14, R15.reuse, 1.4426950216293334961, -R14 ;  /* 0x3fb8aa3b0f0e7823 */ /* 0x040fe2000000080e */
[----:B------:R-:W-:Y:S01]  /*4850*/  FFMA.RM R12, R18, R27, 12582913 ;  /* 0x4b400001120c7423 */ /* 0x000fe2000000401b */
[----:B------:R-:W0:Y:S02]  /*4860*/  MUFU.EX2 R13, R13 ;  /* 0x0000000d000d7308 */ /* 0x000e240000000800 */
[----:B------:R-:W-:Y:S01]  /*4870*/  FFMA R14, R15, 1.925963033500011079e-08, R14 ;  /* 0x32a570600f0e7823 */ /* 0x000fe2000000000e */
[----:B------:R-:W-:Y:S01]  /*4880*/  FADD R18, R12, -12583039 ;  /* 0xcb40007f0c127421 */ /* 0x000fe20000000000 */
[----:B------:R-:W-:-:S03]  /*4890*/  FFMA R16, R17, 1.925963033500011079e-08, R16 ;  /* 0x32a5706011107823 */ /* 0x000fc60000000010 */
[C---:B------:R-:W-:Y:S01]  /*48a0*/  FFMA R18, R19.reuse, 1.4426950216293334961, -R18 ;  /* 0x3fb8aa3b13127823 */ /* 0x040fe20000000812 */
[----:B------:R-:W1:Y:S03]  /*48b0*/  MUFU.EX2 R14, R14 ;  /* 0x0000000e000e7308 */ /* 0x000e660000000800 */
[----:B------:R-:W-:Y:S01]  /*48c0*/  FFMA R18, R19, 1.925963033500011079e-08, R18 ;  /* 0x32a5706013127823 */ /* 0x000fe20000000012 */
[----:B------:R-:W-:-:S04]  /*48d0*/  SHF.L.U32 R15, R10, 0x17, RZ ;  /* 0x000000170a0f7819 */ /* 0x000fc800000006ff */
[----:B------:R-:W2:Y:S01]  /*48e0*/  MUFU.EX2 R16, R16 ;  /* 0x0000001000107308 */ /* 0x000ea20000000800 */
[----:B------:R-:W-:Y:S02]  /*48f0*/  IMAD.SHL.U32 R8, R8, 0x800000, RZ ;  /* 0x0080000008087824 */ /* 0x000fe400078e00ff */
[----:B0-----:R-:W-:-:S05]  /*4900*/  FFMA R13, R15, R13, R0 ;  /* 0x0000000d0f0d7223 */ /* 0x001fca0000000000 */
[----:B------:R-:W0:Y:S01]  /*4910*/  MUFU.EX2 R18, R18 ;  /* 0x0000001200127308 */ /* 0x000e220000000800 */
[----:B------:R-:W-:Y:S01]  /*4920*/  SHF.L.U32 R11, R11, 0x17, RZ ;  /* 0x000000170b0b7819 */ /* 0x000fe200000006ff */
[----:B-1----:R-:W-:Y:S01]  /*4930*/  FFMA R8, R8, R14, R13 ;  /* 0x0000000e08087223 */ /* 0x002fe2000000000d */
[----:B------:R-:W-:-:S03]  /*4940*/  SHF.L.U32 R13, R12, 0x17, RZ ;  /* 0x000000170c0d7819 */ /* 0x000fc600000006ff */
[----:B--2---:R-:W-:-:S04]  /*4950*/  FFMA R8, R11, R16, R8 ;  /* 0x000000100b087223 */ /* 0x004fc80000000008 */
[----:B0-----:R-:W-:-:S07]  /*4960*/  FFMA R0, R13, R18, R8 ;  /* 0x000000120d007223 */ /* 0x001fce0000000008 */
.L_x_76:
[----:B------:R-:W-:Y:S05]  /*4970*/  BRA.U !UP1, `(.L_x_36) ;  /* 0x0000000109987547 */ /* 0x000fea000b800000 */
[----:B------:R-:W-:Y:S02]  /*4980*/  UISETP.NE.AND UP0, UPT, UR9, 0x1, UPT ;  /* 0x000000010900788c */ /* 0x000fe4000bf05270 */
[----:B------:R-:W-:-:S04]  /*4990*/  ULOP3.LUT UR5, UR10, 0x1, URZ, 0xc0, !UPT ;  /* 0x000000010a057892 */ /* 0x000fc8000f8ec0ff */
[----:B------:R-:W-:-:S03]  /*49a0*/  UISETP.NE.U32.AND UP1, UPT, UR5, 0x1, UPT ;  /* 0x000000010500788c */ /* 0x000fc6000bf25070 */
[----:B------:R-:W-:Y:S08]  /*49b0*/  BRA.U !UP0, `(.L_x_77) ;  /* 0x0000000108587547 */ /* 0x000ff0000b800000 */
[----:B---34-:R-:W-:-:S05]  /*49c0*/  LEA R8, R9, R6, 0x2 ;  /* 0x0000000609087211 */ /* 0x018fca00078e10ff */
[----:B------:R-:W2:Y:S04]  /*49d0*/  LDL R11, [R8] ;  /* 0x00000000080b7983 */ /* 0x000ea80000100800 */
[----:B------:R-:W3:Y:S01]  /*49e0*/  LDL R13, [R8+0x4] ;  /* 0x00000400080d7983 */ /* 0x000ee20000100800 */
[----:B------:R-:W-:Y:S01]  /*49f0*/  IADD3 R9, PT, PT, R9, 0x2, RZ ;  /* 0x0000000209097810 */ /* 0x000fe20007ffe0ff */
[----:B--2---:R-:W-:-:S04]  /*4a00*/  FADD R11, -R2, R11 ;  /* 0x0000000b020b7221 */ /* 0x004fc80000000100 */
[----:B0-----:R-:W-:Y:S01]  /*4a10*/  FFMA.SAT R10, R11, R28, 0.5 ;  /* 0x3f0000000b0a7423 */ /* 0x001fe2000000201c */
[----:B---3--:R-:W-:-:S03]  /*4a20*/  FADD R13, -R2, R13 ;  /* 0x0000000d020d7221 */ /* 0x008fc60000000100 */
[----:B------:R-:W-:Y:S01]  /*4a30*/  FFMA.RM R10, R10, R27, 12582913 ;  /* 0x4b4000010a0a7423 */ /* 0x000fe2000000401b */
[----:B------:R-:W-:-:S03]  /*4a40*/  FFMA.SAT R14, R13, R28, 0.5 ;  /* 0x3f0000000d0e7423 */ /* 0x000fc6000000201c */
[----:B------:R-:W-:Y:S01]  /*4a50*/  FADD R12, R10, -12583039 ;  /* 0xcb40007f0a0c7421 */ /* 0x000fe20000000000 */
[----:B------:R-:W-:-:S03]  /*4a60*/  FFMA.RM R14, R14, R27, 12582913 ;  /* 0x4b4000010e0e7423 */ /* 0x000fc6000000401b */
[----:B------:R-:W-:Y:S01]  /*4a70*/  FFMA R12, R11, 1.4426950216293334961, -R12 ;  /* 0x3fb8aa3b0b0c7823 */ /* 0x000fe2000000080c */
[----:B------:R-:W-:-:S03]  /*4a80*/  FADD R16, R14, -12583039 ;  /* 0xcb40007f0e107421 */ /* 0x000fc60000000000 */
[----:B------:R-:W-:Y:S01]  /*4a90*/  FFMA R12, R11, 1.925963033500011079e-08, R12 ;  /* 0x32a570600b0c7823 */ /* 0x000fe2000000000c */
[----:B------:R-:W-:Y:S01]  /*4aa0*/  FFMA R16, R13, 1.4426950216293334961, -R16 ;  /* 0x3fb8aa3b0d107823 */ /* 0x000fe20000000810 */
[----:B------:R-:W-:-:S03]  /*4ab0*/  SHF.L.U32 R11, R10, 0x17, RZ ;  /* 0x000000170a0b7819 */ /* 0x000fc600000006ff */
[----:B------:R-:W-:Y:S01]  /*4ac0*/  FFMA R16, R13, 1.925963033500011079e-08, R16 ;  /* 0x32a570600d107823 */ /* 0x000fe20000000010 */
[----:B------:R-:W0:Y:S01]  /*4ad0*/  MUFU.EX2 R12, R12 ;  /* 0x0000000c000c7308 */ /* 0x000e220000000800 */
[----:B------:R-:W-:-:S07]  /*4ae0*/  IMAD.SHL.U32 R13, R14, 0x800000, RZ ;  /* 0x008000000e0d7824 */ /* 0x000fce00078e00ff */
[----:B------:R-:W1:Y:S01]  /*4af0*/  MUFU.EX2 R16, R16 ;  /* 0x0000001000107308 */ /* 0x000e620000000800 */
[----:B0-----:R-:W-:-:S04]  /*4b00*/  FFMA R0, R11, R12, R0 ;  /* 0x0000000c0b007223 */ /* 0x001fc80000000000 */
[----:B-1----:R-:W-:-:S07]  /*4b10*/  FFMA R0, R13, R16, R0 ;  /* 0x000000100d007223 */ /* 0x002fce0000000000 */
.L_x_77:
[----:B------:R-:W-:Y:S05]  /*4b20*/  BRA.U UP1, `(.L_x_36) ;  /* 0x00000001012c7547 */ /* 0x000fea000b800000 */
[----:B------:R-:W-:-:S06]  /*4b30*/  LEA R9, R9, R6, 0x2 ;  /* 0x0000000609097211 */ /* 0x000fcc00078e10ff */
[----:B------:R-:W2:Y:S02]  /*4b40*/  LDL R9, [R9] ;  /* 0x0000000009097983 */ /* 0x000ea40000100800 */
[----:B--2---:R-:W-:-:S04]  /*4b50*/  FADD R11, -R2, R9 ;  /* 0x00000009020b7221 */ /* 0x004fc80000000100 */
[----:B------:R-:W-:-:S04]  /*4b60*/  FFMA.SAT R28, R11, R28, 0.5 ;  /* 0x3f0000000b1c7423 */ /* 0x000fc8000000201c */
[----:B------:R-:W-:-:S04]  /*4b70*/  FFMA.RM R28, R28, R27, 12582913 ;  /* 0x4b4000011c1c7423 */ /* 0x000fc8000000401b */
[----:B---34-:R-:W-:-:S04]  /*4b80*/  FADD R8, R28, -12583039 ;  /* 0xcb40007f1c087421 */ /* 0x018fc80000000000 */
[----:B------:R-:W-:-:S04]  /*4b90*/  FFMA R8, R11, 1.4426950216293334961, -R8 ;  /* 0x3fb8aa3b0b087823 */ /* 0x000fc80000000808 */
[----:B------:R-:W-:Y:S01]  /*4ba0*/  FFMA R8, R11, 1.925963033500011079e-08, R8 ;  /* 0x32a570600b087823 */ /* 0x000fe20000000008 */
[----:B------:R-:W-:-:S05]  /*4bb0*/  IMAD.SHL.U32 R11, R28, 0x800000, RZ ;  /* 0x008000001c0b7824 */ /* 0x000fca00078e00ff */
[----:B------:R-:W1:Y:S02]  /*4bc0*/  MUFU.EX2 R8, R8 ;  /* 0x0000000800087308 */ /* 0x000e640000000800 */
[----:B-1----:R-:W-:-:S07]  /*4bd0*/  FFMA R0, R11, R8, R0 ;  /* 0x000000080b007223 */ /* 0x002fce0000000000 */
.L_x_36:
[----:B------:R-:W-:Y:S01]  /*4be0*/  BAR.SYNC.DEFER_BLOCKING 0x0 ;  /* 0x0000000000007b1d */ /* 0x000fe20000010000 */
[----:B------:R-:W-:Y:S01]  /*4bf0*/  ISETP.NE.AND P0, PT, R26, RZ, PT ;  /* 0x000000ff1a00720c */ /* 0x000fe20003f05270 */
[----:B------:R-:W-:-:S12]  /*4c00*/  UIADD3 UR4, UPT, UPT, UR4, 0x1, URZ ;  /* 0x0000000104047890 */ /* 0x000fd8000fffe0ff */
[----:B------:R-:W-:Y:S05]  /*4c10*/  @!P0 BRA `(.L_x_78) ;  /* 0xffffffb400988947 */ /* 0x000fea000383ffff */
[----:B------:R-:W-:-:S06]  /*4c20*/  UISETP.GE.AND UP0, UPT, UR11, 0x1, UPT ;  /* 0x000000010b00788c */ /* 0x000fcc000bf06270 */
[----:B------:R-:W-:-:S13]  /*4c30*/  PLOP3.LUT P0, PT, PT, PT, UP0, 0x80, 0x8 ;  /* 0x000000000008781c */ /* 0x000fda0003f0f008 */
[----:B------:R-:W-:Y:S05]  /*4c40*/  @!P0 EXIT ;  /* 0x000000000000894d */ /* 0x000fea0003800000 */
[----:B------:R-:W-:Y:S01]  /*4c50*/  UISETP.GE.U32.AND UP0, UPT, UR11, 0x181, UPT ;  /* 0x000001810b00788c */ /* 0x000fe2000bf06070 */
[----:B------:R-:W-:-:S08]  /*4c60*/  UMOV UR4, URZ ;  /* 0x000000ff00047c82 */ /* 0x000fd00008000000 */
[----:B------:R-:W-:Y:S05]  /*4c70*/  BRA.U !UP0, `(.L_x_79) ;  /* 0x0000000508847547 */ /* 0x000fea000b800000 */
[----:B01234-:R-:W0:Y:S01]  /*4c80*/  LDC.64 R8, c[0x0][0x398] ;  /* 0x0000e600ff087b82 */ /* 0x01fe220000000a00 */
[----:B------:R-:W-:Y:S01]  /*4c90*/  ULOP3.LUT UR4, UR7, 0xfffffc, URZ, 0xc0, !UPT ;  /* 0x00fffffc07047892 */ /* 0x000fe2000f8ec0ff */
[----:B------:R-:W-:Y:S01]  /*4ca0*/  IADD3 R3, PT, PT, R1, 0x8, RZ ;  /* 0x0000000801037810 */ /* 0x000fe20007ffe0ff */
[----:B------:R-:W-:Y:S01]  /*4cb0*/  IMAD R11, R4, UR11, R5 ;  /* 0x0000000b040b7c24 */ /* 0x000fe2000f8e0205 */
[----:B------:R-:W1:Y:S01]  /*4cc0*/  LDCU UR6, c[0x0][0x3a4] ;  /* 0x00007480ff0677ac */ /* 0x000e620008000800 */
[----:B------:R-:W-:-:S12]  /*4cd0*/  UIADD3 UR5, UPT, UPT, -UR4, URZ, URZ ;  /* 0x000000ff04057290 */ /* 0x000fd8000fffe1ff */
.L_x_96:
[----:B------:R-:W-:Y:S01]  /*4ce0*/  IADD3 R2, PT, PT, R7, -0x100, RZ ;  /* 0xffffff0007027810 */ /* 0x000fe20007ffe0ff */
[----:B------:R-:W-:Y:S01]  /*4cf0*/  UIADD3 UR5, UPT, UPT, UR5, 0x4, URZ ;  /* 0x0000000405057890 */ /* 0x000fe2000fffe0ff */
[----:B------:R-:W-:Y:S02]  /*4d00*/  BSSY.RECONVERGENT B0, `(.L_x_80) ;  /* 0x0000013000007945 */ /* 0x000fe40003800200 */
[----:B-1----:R-:W-:Y:S01]  /*4d10*/  ISETP.GE.AND P0, PT, R2, UR6, PT ;  /* 0x0000000602007c0c */ /* 0x002fe2000bf06270 */
[----:B------:R-:W-:-:S12]  /*4d20*/  UISETP.NE.AND UP0, UPT, UR5, URZ, UPT ;  /* 0x000000ff0500728c */ /* 0x000fd8000bf05270 */
[----:B--234-:R-:W-:Y:S05]  /*4d30*/  @P0 BRA `(.L_x_81) ;  /* 0x00000000003c0947 */ /* 0x01cfea0003800000 */
[----:B------:R-:W2:Y:S01]  /*4d40*/  LDL R2, [R3+-0x8] ;  /* 0xfffff80003027983 */ /* 0x000ea20000100800 */
[----:B------:R-:W1:Y:S01]  /*4d50*/  MUFU.RCP R13, R0 ;  /* 0x00000000000d7308 */ /* 0x000e620000001000 */
[----:B------:R-:W-:Y:S01]  /*4d60*/  BSSY.RECONVERGENT B1, `(.L_x_82) ;  /* 0x000000a000017945 */ /* 0x000fe20003800200 */
[----:B-1----:R-:W-:-:S04]  /*4d70*/  FFMA R6, -R0, R13, 1 ;  /* 0x3f80000000067423 */ /* 0x002fc8000000010d */
[----:B------:R-:W-:Y:S02]  /*4d80*/  FFMA R13, R13, R6, R13 ;  /* 0x000000060d0d7223 */ /* 0x000fe4000000000d */
[----:B--2---:R-:W1:Y:S02]  /*4d90*/  FCHK P0, R2, R0 ;  /* 0x0000000002007302 */ /* 0x004e640000000000 */
[----:B------:R-:W-:-:S04]  /*4da0*/  FFMA R6, R2, R13, RZ ;  /* 0x0000000d02067223 */ /* 0x000fc800000000ff */
[----:B------:R-:W-:-:S04]  /*4db0*/  FFMA R10, -R0, R6, R2 ;  /* 0x00000006000a7223 */ /* 0x000fc80000000102 */
[----:B------:R-:W-:Y:S01]  /*4dc0*/  FFMA R15, R13, R10, R6 ;  /* 0x0000000a0d0f7223 */ /* 0x000fe20000000006 */
[----:B-1----:R-:W-:Y:S06]  /*4dd0*/  @!P0 BRA `(.L_x_83) ;  /* 0x0000000000088947 */ /* 0x002fec0003800000 */
[----:B------:R-:W-:-:S07]  /*4de0*/  MOV R10, 0x4e00 ;  /* 0x00004e00000a7802 */ /* 0x000fce0000000f00 */
[----:B0-----:R-:W-:Y:S05]  /*4df0*/  CALL.REL.NOINC `($__internal_0_$__cuda_sm3x_div_rn_noftz_f32_slowpath) ;  /* 0x0000000400bc7944 */ /* 0x001fea0003c00000 */
.L_x_83:
[----:B------:R-:W-:Y:S05]  /*4e00*/  BSYNC.RECONVERGENT B1 ;  /* 0x0000000000017941 */ /* 0x000fea0003800200 */
.L_x_82:
[----:B0-----:R-:W-:-:S05]  /*4e10*/  IMAD.WIDE.U32 R12, R11, 0x4, R8 ;  /* 0x000000040b0c7825 */ /* 0x001fca00078e0008 */
[----:B------:R1:W-:Y:S02]  /*4e20*/  STG.E desc[UR12][R12.64], R15 ;  /* 0x0000000f0c007986 */ /* 0x0003e4000c10190c */
.L_x_81:
[----:B------:R-:W-:Y:S05]  /*4e30*/  BSYNC.RECONVERGENT B0 ;  /* 0x0000000000007941 */ /* 0x000fea0003800200 */
.L_x_80:
[----:B------:R-:W-:Y:S01]  /*4e40*/  VIADD R2, R7, 0xffffff80 ;  /* 0xffffff8007027836 */ /* 0x000fe20000000000 */
[----:B------:R-:W-:Y:S04]  /*4e50*/  BSSY.RECONVERGENT B0, `(.L_x_84) ;  /* 0x0000014000007945 */ /* 0x000fe80003800200 */
[----:B------:R-:W-:-:S13]  /*4e60*/  ISETP.GE.AND P0, PT, R2, UR6, PT ;  /* 0x0000000602007c0c */ /* 0x000fda000bf06270 */
[----:B------:R-:W-:Y:S05]  /*4e70*/  @P0 BRA `(.L_x_85) ;  /* 0x0000000000440947 */ /* 0x000fea0003800000 */
[----:B------:R-:W2:Y:S01]  /*4e80*/  LDL R17, [R3+-0x4] ;  /* 0xfffffc0003117983 */ /* 0x000ea20000100800 */
[----:B-1----:R-:W1:Y:S01]  /*4e90*/  MUFU.RCP R13, R0 ;  /* 0x00000000000d7308 */ /* 0x002e620000001000 */
        /* <DEDUP_REMOVED lines=8> */
[----:B------:R-:W-:Y:S02]  /*4f20*/  MOV R2, R17 ;  /* 0x0000001100027202 */ /* 0x000fe40000000f00 */
[----:B------:R-:W-:-:S07]  /*4f30*/  MOV R10, 0x4f50 ;  /* 0x00004f50000a7802 */ /* 0x000fce0000000f00 */
[----:B0-----:R-:W-:Y:S05]  /*4f40*/  CALL.REL.NOINC `($__internal_0_$__cuda_sm3x_div_rn_noftz_f32_slowpath) ;  /* 0x0000000400687944 */ /* 0x001fea0003c00000 */
.L_x_87:
[----:B------:R-:W-:Y:S05]  /*4f50*/  BSYNC.RECONVERGENT B1 ;  /* 0x0000000000017941 */ /* 0x000fea0003800200 */
.L_x_86:
[----:B------:R-:W-:-:S05]  /*4f60*/  IADD3 R13, PT, PT, R11, 0x80, RZ ;  /* 0x000000800b0d7810 */ /* 0x000fca0007ffe0ff */
[----:B0-----:R-:W-:-:S05]  /*4f70*/  IMAD.WIDE.U32 R12, R13, 0x4, R8 ;  /* 0x000000040d0c7825 */ /* 0x001fca00078e0008 */
[----:B------:R2:W-:Y:S02]  /*4f80*/  STG.E desc[UR12][R12.64], R15 ;  /* 0x0000000f0c007986 */ /* 0x0005e4000c10190c */
.L_x_85:
[----:B------:R-:W-:Y:S05]  /*4f90*/  BSYNC.RECONVERGENT B0 ;  /* 0x0000000000007941 */ /* 0x000fea0003800200 */
.L_x_84:
[----:B------:R-:W-:Y:S01]  /*4fa0*/  ISETP.GE.AND P0, PT, R7, UR6, PT ;  /* 0x0000000607007c0c */ /* 0x000fe2000bf06270 */
[----:B------:R-:W-:-:S12]  /*4fb0*/  BSSY.RECONVERGENT B0, `(.L_x_88) ;  /* 0x0000013000007945 */ /* 0x000fd80003800200 */
[----:B------:R-:W-:Y:S05]  /*4fc0*/  @P0 BRA `(.L_x_89) ;  /* 0x0000000000440947 */ /* 0x000fea0003800000 */
[----:B------:R-:W3:Y:S01]  /*4fd0*/  LDL R17, [R3] ;  /* 0x0000000003117983 */ /* 0x000ee20000100800 */
[----:B-12---:R-:W1:Y:S01]  /*4fe0*/  MUFU.RCP R13, R0 ;  /* 0x00000000000d7308 */ /* 0x006e620000001000 */
[----:B------:R-:W-:Y:S01]  /*4ff0*/  BSSY.RECONVERGENT B1, `(.L_x_90) ;  /* 0x000000b000017945 */ /* 0x000fe20003800200 */
[----:B-1----:R-:W-:-:S04]  /*5000*/  FFMA R2, -R0, R13, 1 ;  /* 0x3f80000000027423 */ /* 0x002fc8000000010d */
[----:B------:R-:W-:Y:S02]  /*5010*/  FFMA R2, R13, R2, R13 ;  /* 0x000000020d027223 */ /* 0x000fe4000000000d */
[----:B---3--:R-:W1:Y:S02]  /*5020*/  FCHK P0, R17, R0 ;  /* 0x0000000011007302 */ /* 0x008e640000000000 */
[----:B------:R-:W-:-:S04]  /*5030*/  FFMA R13, R2, R17, RZ ;  /* 0x00000011020d7223 */ /* 0x000fc800000000ff */
[----:B------:R-:W-:-:S04]  /*5040*/  FFMA R6, -R0, R13, R17 ;  /* 0x0000000d00067223 */ /* 0x000fc80000000111 */
[----:B------:R-:W-:Y:S01]  /*5050*/  FFMA R15, R2, R6, R13 ;  /* 0x00000006020f7223 */ /* 0x000fe2000000000d */
[----:B-1----:R-:W-:Y:S06]  /*5060*/  @!P0 BRA `(.L_x_91) ;  /* 0x00000000000c8947 */ /* 0x002fec0003800000 */
[----:B------:R-:W-:Y:S01]  /*5070*/  IMAD.MOV.U32 R2, RZ, RZ, R17 ;  /* 0x000000ffff027224 */ /* 0x000fe200078e0011 */
[----:B------:R-:W-:-:S07]  /*5080*/  MOV R10, 0x50a0 ;  /* 0x000050a0000a7802 */ /* 0x000fce0000000f00 */
[----:B0-----:R-:W-:Y:S05]  /*5090*/  CALL.REL.NOINC `($__internal_0_$__cuda_sm3x_div_rn_noftz_f32_slowpath) ;  /* 0x0000000400147944 */ /* 0x001fea0003c00000 */
.L_x_91:
[----:B------:R-:W-:Y:S05]  /*50a0*/  BSYNC.RECONVERGENT B1 ;  /* 0x0000000000017941 */ /* 0x000fea0003800200 */
.L_x_90:
[----:B------:R-:W-:-:S05]  /*50b0*/  IADD3 R13, PT, PT, R11, 0x100, RZ ;  /* 0x000001000b0d7810 */ /* 0x000fca0007ffe0ff */
[----:B0-----:R-:W-:-:S05]  /*50c0*/  IMAD.WIDE.U32 R12, R13, 0x4, R8 ;  /* 0x000000040d0c7825 */ /* 0x001fca00078e0008 */
[----:B------:R3:W-:Y:S02]  /*50d0*/  STG.E desc[UR12][R12.64], R15 ;  /* 0x0000000f0c007986 */ /* 0x0007e4000c10190c */
.L_x_89:
[----:B------:R-:W-:Y:S05]  /*50e0*/  BSYNC.RECONVERGENT B0 ;  /* 0x0000000000007941 */ /* 0x000fea0003800200 */
.L_x_88:
[----:B------:R-:W-:Y:S01]  /*50f0*/  IADD3 R2, PT, PT, R7, 0x80, RZ ;  /* 0x0000008007027810 */ /* 0x000fe20007ffe0ff */
[----:B------:R-:W-:Y:S03]  /*5100*/  BSSY.RECONVERGENT B0, `(.L_x_92) ;  /* 0x0000014000007945 */ /* 0x000fe60003800200 */
[----:B------:R-:W-:-:S13]  /*5110*/  ISETP.GE.AND P0, PT, R2, UR6, PT ;  /* 0x0000000602007c0c */ /* 0x000fda000bf06270 */
[----:B------:R-:W-:Y:S05]  /*5120*/  @P0 BRA `(.L_x_93) ;  /* 0x0000000000440947 */ /* 0x000fea0003800000 */
[----:B------:R-:W4:Y:S01]  /*5130*/  LDL R17, [R3+0x4] ;  /* 0x0000040003117983 */ /* 0x000f220000100800 */
[----:B-123--:R-:W1:Y:S01]  /*5140*/  MUFU.RCP R13, R0 ;  /* 0x00000000000d7308 */ /* 0x00ee620000001000 */
[----:B------:R-:W-:Y:S01]  /*5150*/  BSSY.RECONVERGENT B1, `(.L_x_94) ;  /* 0x000000b000017945 */ /* 0x000fe20003800200 */
[----:B-1----:R-:W-:-:S04]  /*5160*/  FFMA R2, -R0, R13, 1 ;  /* 0x3f80000000027423 */ /* 0x002fc8000000010d */
[----:B------:R-:W-:Y:S02]  /*5170*/  FFMA R2, R13, R2, R13 ;  /* 0x000000020d027223 */ /* 0x000fe4000000000d */
[----:B----4-:R-:W1:Y:S02]  /*5180*/  FCHK P0, R17, R0 ;  /* 0x0000000011007302 */ /* 0x010e640000000000 */
[----:B------:R-:W-:-:S04]  /*5190*/  FFMA R13, R2, R17, RZ ;  /* 0x00000011020d7223 */ /* 0x000fc800000000ff */
[----:B------:R-:W-:-:S04]  /*51a0*/  FFMA R6, -R0, R13, R17 ;  /* 0x0000000d00067223 */ /* 0x000fc80000000111 */
[----:B------:R-:W-:Y:S01]  /*51b0*/  FFMA R15, R2, R6, R13 ;  /* 0x00000006020f7223 */ /* 0x000fe2000000000d */
[----:B-1----:R-:W-:Y:S06]  /*51c0*/  @!P0 BRA `(.L_x_95) ;  /* 0x00000000000c8947 */ /* 0x002fec0003800000 */
[----:B------:R-:W-:Y:S01]  /*51d0*/  IMAD.MOV.U32 R2, RZ, RZ, R17 ;  /* 0x000000ffff027224 */ /* 0x000fe200078e0011 */
[----:B------:R-:W-:-:S07]  /*51e0*/  MOV R10, 0x5200 ;  /* 0x00005200000a7802 */ /* 0x000fce0000000f00 */
[----:B0-----:R-:W-:Y:S05]  /*51f0*/  CALL.REL.NOINC `($__internal_0_$__cuda_sm3x_div_rn_noftz_f32_slowpath) ;  /* 0x0000000000bc7944 */ /* 0x001fea0003c00000 */
.L_x_95:
[----:B------:R-:W-:Y:S05]  /*5200*/  BSYNC.RECONVERGENT B1 ;  /* 0x0000000000017941 */ /* 0x000fea0003800200 */
.L_x_94:
[----:B------:R-:W-:-:S05]  /*5210*/  IADD3 R13, PT, PT, R11, 0x180, RZ ;  /* 0x000001800b0d7810 */ /* 0x000fca0007ffe0ff */
[----:B0-----:R-:W-:-:S05]  /*5220*/  IMAD.WIDE.U32 R12, R13, 0x4, R8 ;  /* 0x000000040d0c7825 */ /* 0x001fca00078e0008 */
[----:B------:R4:W-:Y:S02]  /*5230*/  STG.E desc[UR12][R12.64], R15 ;  /* 0x0000000f0c007986 */ /* 0x0009e4000c10190c */
.L_x_93:
[----:B------:R-:W-:Y:S05]  /*5240*/  BSYNC.RECONVERGENT B0 ;  /* 0x0000000000007941 */ /* 0x000fea0003800200 */
.L_x_92:
[----:B------:R-:W-:Y:S01]  /*5250*/  IADD3 R3, PT, PT, R3, 0x10, RZ ;  /* 0x0000001003037810 */ /* 0x000fe20007ffe0ff */
[----:B------:R-:W-:Y:S01]  /*5260*/  VIADD R7, R7, 0x200 ;  /* 0x0000020007077836 */ /* 0x000fe20000000000 */
[----:B------:R-:W-:Y:S01]  /*5270*/  IADD3 R11, PT, PT, R11, 0x200, RZ ;  /* 0x000002000b0b7810 */ /* 0x000fe20007ffe0ff */
[----:B------:R-:W-:Y:S06]  /*5280*/  BRA.U UP0, `(.L_x_96) ;  /* 0xfffffff900947547 */ /* 0x000fec000b83ffff */
.L_x_79:
[----:B------:R-:W-:-:S13]  /*5290*/  ISETP.NE.AND P0, PT, RZ, UR16, PT ;  /* 0x00000010ff007c0c */ /* 0x000fda000bf05270 */
[----:B------:R-:W-:Y:S05]  /*52a0*/  @!P0 EXIT ;  /* 0x000000000000894d */ /* 0x000fea0003800000 */
[----:B------:R-:W0:Y:S01]  /*52b0*/  LDC.64 R6, c[0x0][0x398] ;  /* 0x0000e600ff067b82 */ /* 0x000e220000000a00 */
[----:B------:R-:W5:Y:S01]  /*52c0*/  LDCU UR7, c[0x0][0x3a4] ;  /* 0x00007480ff0777ac */ /* 0x000f620008000800 */
[----:B------:R-:W-:Y:S01]  /*52d0*/  MOV R2, UR4 ;  /* 0x0000000400027c02 */ /* 0x000fe20008000f00 */
[----:B------:R-:W0:Y:S04]  /*52e0*/  LDCU UR8, c[0x0][0x3a4] ;  /* 0x00007480ff0877ac */ /* 0x000e280008000800 */
[----:B------:R-:W-:Y:S01]  /*52f0*/  IMAD R5, R2, 0x80, R5 ;  /* 0x0000008002057824 */ /* 0x000fe200078e0205 */
[----:B------:R-:W-:Y:S02]  /*5300*/  UIMAD UR6, UR4, 0x4, UR14 ;  /* 0x00000004040678a4 */ /* 0x000fe4000f8e020e */
[----:B------:R-:W-:Y:S01]  /*5310*/  UIADD3 UR5, UPT, UPT, -UR16, URZ, URZ ;  /* 0x000000ff10057290 */ /* 0x000fe2000fffe1ff */
[----:B-----5:R-:W-:-:S11]  /*5320*/  IMAD R3, R4, UR7, R5 ;  /* 0x0000000704037c24 */ /* 0x020fd6000f8e0205 */
.L_x_101:
[----:B0-----:R-:W-:Y:S01]  /*5330*/  ISETP.GE.AND P0, PT, R5, UR8, PT ;  /* 0x0000000805007c0c */ /* 0x001fe2000bf06270 */
[----:B------:R-:W-:Y:S01]  /*5340*/  UIADD3 UR5, UPT, UPT, UR5, 0x1, URZ ;  /* 0x0000000105057890 */ /* 0x000fe2000fffe0ff */
[----:B------:R-:W-:Y:S03]  /*5350*/  BSSY.RECONVERGENT B0, `(.L_x_97) ;  /* 0x0000014000007945 */ /* 0x000fe60003800200 */
[----:B------:R-:W-:-:S08]  /*5360*/  UISETP.NE.AND UP0, UPT, UR5, URZ, UPT ;  /* 0x000000ff0500728c */ /* 0x000fd0000bf05270 */
[----:B------:R-:W-:Y:S05]  /*5370*/  @P0 BRA `(.L_x_98) ;  /* 0x0000000000440947 */ /* 0x000fea0003800000 */
[----:B-1234-:R-:W2:Y:S01]  /*5380*/  LDL R13, [UR6] ;  /* 0x00000006ff0d7983 */ /* 0x01eea20008100800 */
[----:B------:R-:W0:Y:S01]  /*5390*/  MUFU.RCP R9, R0 ;  /* 0x0000000000097308 */ /* 0x000e220000001000 */
[----:B------:R-:W-:Y:S01]  /*53a0*/  BSSY.RECONVERGENT B1, `(.L_x_99) ;  /* 0x000000c000017945 */ /* 0x000fe20003800200 */
[----:B0-----:R-:W-:-:S04]  /*53b0*/  FFMA R2, -R0, R9, 1 ;  /* 0x3f80000000027423 */ /* 0x001fc80000000109 */
[----:B------:R-:W-:Y:S02]  /*53c0*/  FFMA R2, R9, R2, R9 ;  /* 0x0000000209027223 */ /* 0x000fe40000000009 */
[----:B--2---:R-:W0:Y:S02]  /*53d0*/  FCHK P0, R13, R0 ;  /* 0x000000000d007302 */ /* 0x004e240000000000 */
[----:B------:R-:W-:-:S04]  /*53e0*/  FFMA R9, R2, R13, RZ ;  /* 0x0000000d02097223 */ /* 0x000fc800000000ff */
[----:B------:R-:W-:-:S04]  /*53f0*/  FFMA R4, -R0, R9, R13 ;  /* 0x0000000900047223 */ /* 0x000fc8000000010d */
[----:B------:R-:W-:Y:S01]  /*5400*/  FFMA R11, R2, R4, R9 ;  /* 0x00000004020b7223 */ /* 0x000fe20000000009 */
[----:B0-----:R-:W-:Y:S06]  /*5410*/  @!P0 BRA `(.L_x_100) ;  /* 0x0000000000108947 */ /* 0x001fec0003800000 */
[----:B------:R-:W-:Y:S02]  /*5420*/  MOV R2, R13 ;  /* 0x0000000d00027202 */ /* 0x000fe40000000f00 */
[----:B------:R-:W-:-:S07]  /*5430*/  MOV R10, 0x5450 ;  /* 0x00005450000a7802 */ /* 0x000fce0000000f00 */
[----:B------:R-:W-:Y:S05]  /*5440*/  CALL.REL.NOINC `($__internal_0_$__cuda_sm3x_div_rn_noftz_f32_slowpath) ;  /* 0x0000000000287944 */ /* 0x000fea0003c00000 */
[----:B------:R-:W-:-:S07]  /*5450*/  MOV R11, R15 ;  /* 0x0000000f000b7202 */ /* 0x000fce0000000f00 */
.L_x_100:
[----:B------:R-:W-:Y:S05]  /*5460*/  BSYNC.RECONVERGENT B1 ;  /* 0x0000000000017941 */ /* 0x000fea0003800200 */
.L_x_99:
[----:B------:R-:W-:-:S05]  /*5470*/  IMAD.WIDE.U32 R8, R3, 0x4, R6 ;  /* 0x0000000403087825 */ /* 0x000fca00078e0006 */
[----:B------:R0:W-:Y:S02]  /*5480*/  STG.E desc[UR12][R8.64], R11 ;  /* 0x0000000b08007986 */ /* 0x0001e4000c10190c */
.L_x_98:
[----:B------:R-:W-:Y:S05]  /*5490*/  BSYNC.RECONVERGENT B0 ;  /* 0x0000000000007941 */ /* 0x000fea0003800200 */
.L_x_97:
[----:B------:R-:W-:Y:S01]  /*54a0*/  VIADD R3, R3, 0x80 ;  /* 0x0000008003037836 */ /* 0x000fe20000000000 */
[----:B------:R-:W-:Y:S01]  /*54b0*/  IADD3 R5, PT, PT, R5, 0x80, RZ ;  /* 0x0000008005057810 */ /* 0x000fe20007ffe0ff */
[----:B------:R-:W-:Y:S01]  /*54c0*/  UIADD3 UR6, UPT, UPT, UR6, 0x4, URZ ;  /* 0x0000000406067890 */ /* 0x000fe2000fffe0ff */
[----:B------:R-:W-:Y:S11]  /*54d0*/  BRA.U UP0, `(.L_x_101) ;  /* 0xfffffffd00947547 */ /* 0x000ff6000b83ffff */
[----:B------:R-:W-:Y:S05]  /*54e0*/  EXIT ;  /* 0x000000000000794d */ /* 0x000fea0003800000 */
        .weak           $__internal_0_$__cuda_sm3x_div_rn_noftz_f32_slowpath
        .type           $__internal_0_$__cuda_sm3x_div_rn_noftz_f32_slowpath,@function
        .size           $__internal_0_$__cuda_sm3x_div_rn_noftz_f32_slowpath,(.L_x_114 - $__internal_0_$__cuda_sm3x_div_rn_noftz_f32_slowpath)
$__internal_0_$__cuda_sm3x_div_rn_noftz_f32_slowpath:
[----:B------:R-:W-:Y:S01]  /*54f0*/  SHF.R.U32.HI R13, RZ, 0x17, R0 ;  /* 0x00000017ff0d7819 */ /* 0x000fe20000011600 */
[----:B------:R-:W-:Y:S01]  /*5500*/  BSSY.RECONVERGENT B2, `(.L_x_102) ;  /* 0x0000063000027945 */ /* 0x000fe20003800200 */
[----:B------:R-:W-:Y:S02]  /*5510*/  SHF.R.U32.HI R12, RZ, 0x17, R2 ;  /* 0x00000017ff0c7819 */ /* 0x000fe40000011602 */
[----:B------:R-:W-:Y:S02]  /*5520*/  LOP3.LUT R18, R13, 0xff, RZ, 0xc0, !PT ;  /* 0x000000ff0d127812 */ /* 0x000fe400078ec0ff */
[----:B------:R-:W-:Y:S02]  /*5530*/  LOP3.LUT R16, R12, 0xff, RZ, 0xc0, !PT ;  /* 0x000000ff0c107812 */ /* 0x000fe400078ec0ff */
[----:B------:R-:W-:Y:S02]  /*5540*/  IADD3 R15, PT, PT, R18, -0x1, RZ ;  /* 0xffffffff120f7810 */ /* 0x000fe40007ffe0ff */
[----:B------:R-:W-:Y:S01]  /*5550*/  MOV R13, R0 ;  /* 0x00000000000d7202 */ /* 0x000fe20000000f00 */
[----:B------:R-:W-:Y:S01]  /*5560*/  VIADD R14, R16, 0xffffffff ;  /* 0xffffffff100e7836 */ /* 0x000fe20000000000 */
[----:B------:R-:W-:-:S04]  /*5570*/  ISETP.GT.U32.AND P0, PT, R15, 0xfd, PT ;  /* 0x000000fd0f00780c */ /* 0x000fc80003f04070 */
[----:B------:R-:W-:-:S13]  /*5580*/  ISETP.GT.U32.OR P0, PT, R14, 0xfd, P0 ;  /* 0x000000fd0e00780c */ /* 0x000fda0000704470 */
[----:B------:R-:W-:Y:S01]  /*5590*/  @!P0 MOV R12, RZ ;  /* 0x000000ff000c8202 */ /* 0x000fe20000000f00 */
[----:B------:R-:W-:Y:S06]  /*55a0*/  @!P0 BRA `(.L_x_103) ;  /* 0x00000000005c8947 */ /* 0x000fec0003800000 */
[----:B------:R-:W-:Y:S02]  /*55b0*/  FSETP.GTU.FTZ.AND P0, PT, |R2|, +INF , PT ;  /* 0x7f8000000200780b */ /* 0x000fe40003f1c200 */
[----:B------:R-:W-:-:S04]  /*55c0*/  FSETP.GTU.FTZ.AND P1, PT, |R0|, +INF , PT ;  /* 0x7f8000000000780b */ /* 0x000fc80003f3c200 */
[----:B------:R-:W-:-:S13]  /*55d0*/  PLOP3.LUT P0, PT, P0, P1, PT, 0xf8, 0x8f ;  /* 0x00000000008f781c */ /* 0x000fda0000703f70 */
[----:B------:R-:W-:Y:S05]  /*55e0*/  @P0 BRA `(.L_x_104) ;  /* 0x00000004004c0947 */ /* 0x000fea0003800000 */
[----:B------:R-:W-:-:S13]  /*55f0*/  LOP3.LUT P0, RZ, R13, 0x7fffffff, R2, 0xc8, !PT ;  /* 0x7fffffff0dff7812 */ /* 0x000fda000780c802 */
[----:B------:R-:W-:Y:S05]  /*5600*/  @!P0 BRA `(.L_x_105) ;  /* 0x00000004003c8947 */ /* 0x000fea0003800000 */
[----:B------:R-:W-:Y:S02]  /*5610*/  FSETP.NEU.FTZ.AND P0, PT, |R2|, +INF , PT ;  /* 0x7f8000000200780b */ /* 0x000fe40003f1d200 */
[----:B------:R-:W-:Y:S02]  /*5620*/  FSETP.NEU.FTZ.AND P2, PT, |R0|, +INF , PT ;  /* 0x7f8000000000780b */ /* 0x000fe40003f5d200 */
[----:B------:R-:W-:-:S11]  /*5630*/  FSETP.NEU.FTZ.AND P1, PT, |R2|, +INF , PT ;  /* 0x7f8000000200780b */ /* 0x000fd60003f3d200 */
[----:B------:R-:W-:Y:S05]  /*5640*/  @!P2 BRA !P0, `(.L_x_105) ;  /* 0x00000004002ca947 */ /* 0x000fea0004000000 */
[----:B------:R-:W-:-:S04]  /*5650*/  LOP3.LUT P0, RZ, R2, 0x7fffffff, RZ, 0xc0, !PT ;  /* 0x7fffffff02ff7812 */ /* 0x000fc8000780c0ff */
[----:B------:R-:W-:-:S13]  /*5660*/  PLOP3.LUT P0, PT, P2, P0, PT, 0x2f, 0xf2 ;  /* 0x0000000000f2781c */ /* 0x000fda0001700577 */
[----:B------:R-:W-:Y:S05]  /*5670*/  @P0 BRA `(.L_x_106) ;  /* 0x0000000400180947 */ /* 0x000fea0003800000 */
[----:B------:R-:W-:-:S04]  /*5680*/  LOP3.LUT P0, RZ, R13, 0x7fffffff, RZ, 0xc0, !PT ;  /* 0x7fffffff0dff7812 */ /* 0x000fc8000780c0ff */
[----:B------:R-:W-:-:S13]  /*5690*/  PLOP3.LUT P0, PT, P1, P0, PT, 0x2f, 0xf2 ;  /* 0x0000000000f2781c */ /* 0x000fda0000f00577 */
[----:B------:R-:W-:Y:S05]  /*56a0*/  @P0 BRA `(.L_x_107) ;  /* 0x0000000400000947 */ /* 0x000fea0003800000 */
[----:B------:R-:W-:Y:S02]  /*56b0*/  ISETP.GE.AND P0, PT, R14, RZ, PT ;  /* 0x000000ff0e00720c */ /* 0x000fe40003f06270 */
[----:B------:R-:W-:-:S11]  /*56c0*/  ISETP.GE.AND P1, PT, R15, RZ, PT ;  /* 0x000000ff0f00720c */ /* 0x000fd60003f26270 */
[----:B------:R-:W-:Y:S01]  /*56d0*/  @P0 IMAD.MOV.U32 R12, RZ, RZ, RZ ;  /* 0x000000ffff0c0224 */ /* 0x000fe200078e00ff */
[----:B------:R-:W-:Y:S01]  /*56e0*/  @!P0 MOV R12, 0xffffffc0 ;  /* 0xffffffc0000c8802 */ /* 0x000fe20000000f00 */
[----:B------:R-:W-:Y:S01]  /*56f0*/  @!P0 FFMA R2, R2, 1.84467440737095516160e+19, RZ ;  /* 0x5f80000002028823 */ /* 0x000fe200000000ff */
[----:B------:R-:W-:Y:S02]  /*5700*/  @!P1 FFMA R13, R0, 1.84467440737095516160e+19, RZ ;  /* 0x5f800000000d9823 */ /* 0x000fe400000000ff */
[----:B------:R-:W-:-:S07]  /*5710*/  @!P1 IADD3 R12, PT, PT, R12, 0x40, RZ ;  /* 0x000000400c0c9810 */ /* 0x000fce0007ffe0ff */
.L_x_103:
[----:B------:R-:W-:Y:S01]  /*5720*/  LEA R14, R18, 0xc0800000, 0x17 ;  /* 0xc0800000120e7811 */ /* 0x000fe200078eb8ff */
[----:B------:R-:W-:Y:S04]  /*5730*/  BSSY.RECONVERGENT B3, `(.L_x_108) ;  /* 0x0000036000037945 */ /* 0x000fe80003800200 */
[----:B------:R-:W-:Y:S01]  /*5740*/  IMAD.IADD R14, R13, 0x1, -R14 ;  /* 0x000000010d0e7824 */ /* 0x000fe200078e0a0e */
[----:B------:R-:W-:-:S03]  /*5750*/  IADD3 R13, PT, PT, R16, -0x7f, RZ ;  /* 0xffffff81100d7810 */ /* 0x000fc60007ffe0ff */
[----:B------:R-:W0:Y:S01]  /*5760*/  MUFU.RCP R15, R14 ;  /* 0x0000000e000f7308 */ /* 0x000e220000001000 */
[----:B------:R-:W-:Y:S01]  /*5770*/  FADD.FTZ R17, -R14, -RZ ;  /* 0x800000ff0e117221 */ /* 0x000fe20000010100 */
[----:B------:R-:W-:-:S03]  /*5780*/  IMAD R2, R13, -0x800000, R2 ;  /* 0xff8000000d027824 */ /* 0x000fc600078e0202 */
[----:B0-----:R-:W-:-:S04]  /*5790*/  FFMA R16, R15, R17, 1 ;  /* 0x3f8000000f107423 */ /* 0x001fc80000000011 */
[----:B------:R-:W-:-:S04]  /*57a0*/  FFMA R20, R15, R16, R15 ;  /* 0x000000100f147223 */ /* 0x000fc8000000000f */
[----:B------:R-:W-:-:S04]  /*57b0*/  FFMA R15, R2, R20, RZ ;  /* 0x00000014020f7223 */ /* 0x000fc800000000ff */
[----:B------:R-:W-:-:S04]  /*57c0*/  FFMA R16, R17, R15, R2 ;  /* 0x0000000f11107223 */ /* 0x000fc80000000002 */
[----:B------:R-:W-:Y:S01]  /*57d0*/  FFMA R19, R20, R16, R15 ;  /* 0x0000001014137223 */ /* 0x000fe2000000000f */
[----:B------:R-:W-:-:S03]  /*57e0*/  IADD3 R15, PT, PT, R13, 0x7f, -R18 ;  /* 0x0000007f0d0f7810 */ /* 0x000fc60007ffe812 */
[----:B------:R-:W-:Y:S01]  /*57f0*/  FFMA R16, R17, R19, R2 ;  /* 0x0000001311107223 */ /* 0x000fe20000000002 */
[----:B------:R-:W-:-:S03]  /*5800*/  IADD3 R15, PT, PT, R15, R12, RZ ;  /* 0x0000000c0f0f7210 */ /* 0x000fc60007ffe0ff */
[----:B------:R-:W-:-:S05]  /*5810*/  FFMA R2, R20, R16, R19 ;  /* 0x0000001014027223 */ /* 0x000fca0000000013 */
[----:B------:R-:W-:-:S04]  /*5820*/  SHF.R.U32.HI R13, RZ, 0x17, R2 ;  /* 0x00000017ff0d7819 */ /* 0x000fc80000011602 */
[----:B------:R-:W-:-:S05]  /*5830*/  LOP3.LUT R13, R13, 0xff, RZ, 0xc0, !PT ;  /* 0x000000ff0d0d7812 */ /* 0x000fca00078ec0ff */
[----:B------:R-:W-:-:S05]  /*5840*/  IMAD.IADD R17, R13, 0x1, R15 ;  /* 0x000000010d117824 */ /* 0x000fca00078e020f */
[----:B------:R-:W-:-:S04]  /*5850*/  IADD3 R12, PT, PT, R17, -0x1, RZ ;  /* 0xffffffff110c7810 */ /* 0x000fc80007ffe0ff */
[----:B------:R-:W-:-:S13]  /*5860*/  ISETP.GE.U32.AND P0, PT, R12, 0xfe, PT ;  /* 0x000000fe0c00780c */ /* 0x000fda0003f06070 */
[----:B------:R-:W-:Y:S05]  /*5870*/  @!P0 BRA `(.L_x_109) ;  /* 0x0000000000808947 */ /* 0x000fea0003800000 */
[----:B------:R-:W-:-:S13]  /*5880*/  ISETP.GT.AND P0, PT, R17, 0xfe, PT ;  /* 0x000000fe1100780c */ /* 0x000fda0003f04270 */
[----:B------:R-:W-:Y:S05]  /*5890*/  @P0 BRA `(.L_x_110) ;  /* 0x00000000006c0947 */ /* 0x000fea0003800000 */
[----:B------:R-:W-:-:S13]  /*58a0*/  ISETP.GE.AND P0, PT, R17, 0x1, PT ;  /* 0x000000011100780c */ /* 0x000fda0003f06270 */
[----:B------:R-:W-:Y:S05]  /*58b0*/  @P0 BRA `(.L_x_111) ;  /* 0x0000000000740947 */ /* 0x000fea0003800000 */
[----:B------:R-:W-:Y:S02]  /*58c0*/  ISETP.GE.AND P0, PT, R17, -0x18, PT ;  /* 0xffffffe81100780c */ /* 0x000fe40003f06270 */
[----:B------:R-:W-:-:S11]  /*58d0*/  LOP3.LUT R2, R2, 0x80000000, RZ, 0xc0, !PT ;  /* 0x8000000002027812 */ /* 0x000fd600078ec0ff */
[----:B------:R-:W-:Y:S05]  /*58e0*/  @!P0 BRA `(.L_x_111) ;  /* 0x0000000000688947 */ /* 0x000fea0003800000 */
[CCC-:B------:R-:W-:Y:S01]  /*58f0*/  FFMA.RZ R12, R20.reuse, R16.reuse, R19.reuse ;  /* 0x00000010140c7223 */ /* 0x1c0fe2000000c013 */
[C---:B------:R-:W-:Y:S01]  /*5900*/  IADD3 R15, PT, PT, R17.reuse, 0x20, RZ ;  /* 0x00000020110f7810 */ /* 0x040fe20007ffe0ff */
[-CC-:B------:R-:W-:Y:S01]  /*5910*/  FFMA.RM R13, R20, R16.reuse, R19.reuse ;  /* 0x00000010140d7223 */ /* 0x180fe20000004013 */
[C---:B------:R-:W-:Y:S02]  /*5920*/  ISETP.NE.AND P2, PT, R17.reuse, RZ, PT ;  /* 0x000000ff1100720c */ /* 0x040fe40003f45270 */
[----:B------:R-:W-:Y:S01]  /*5930*/  LOP3.LUT R14, R12, 0x7fffff, RZ, 0xc0, !PT ;  /* 0x007fffff0c0e7812 */ /* 0x000fe200078ec0ff */
[----:B------:R-:W-:Y:S01]  /*5940*/  FFMA.RP R12, R20, R16, R19 ;  /* 0x00000010140c7223 */ /* 0x000fe20000008013 */
[----:B------:R-:W-:Y:S01]  /*5950*/  IMAD.MOV R16, RZ, RZ, -R17 ;  /* 0x000000ffff107224 */ /* 0x000fe200078e0a11 */
[----:B------:R-:W-:Y:S02]  /*5960*/  ISETP.NE.AND P1, PT, R17, RZ, PT ;  /* 0x000000ff1100720c */ /* 0x000fe40003f25270 */
[----:B------:R-:W-:-:S02]  /*5970*/  LOP3.LUT R14, R14, 0x800000, RZ, 0xfc, !PT ;  /* 0x008000000e0e7812 */ /* 0x000fc400078efcff */
[----:B------:R-:W-:Y:S02]  /*5980*/  FSETP.NEU.FTZ.AND P0, PT, R12, R13, PT ;  /* 0x0000000d0c00720b */ /* 0x000fe40003f1d000 */
[----:B------:R-:W-:Y:S02]  /*5990*/  SHF.L.U32 R15, R14, R15, RZ ;  /* 0x0000000f0e0f7219 */ /* 0x000fe400000006ff */
[----:B------:R-:W-:Y:S02]  /*59a0*/  SEL R13, R16, RZ, P2 ;  /* 0x000000ff100d7207 */ /* 0x000fe40001000000 */
[----:B------:R-:W-:Y:S02]  /*59b0*/  ISETP.NE.AND P1, PT, R15, RZ, P1 ;  /* 0x000000ff0f00720c */ /* 0x000fe40000f25270 */
[----:B------:R-:W-:Y:S02]  /*59c0*/  SHF.R.U32.HI R13, RZ, R13, R14 ;  /* 0x0000000dff0d7219 */ /* 0x000fe4000001160e */
[----:B------:R-:W-:-:S02]  /*59d0*/  PLOP3.LUT P0, PT, P0, P1, PT, 0xf8, 0x8f ;  /* 0x00000000008f781c */ /* 0x000fc40000703f70 */
[----:B------:R-:W-:Y:S02]  /*59e0*/  SHF.R.U32.HI R15, RZ, 0x1, R13 ;  /* 0x00000001ff0f7819 */ /* 0x000fe4000001160d */
[----:B------:R-:W-:-:S04]  /*59f0*/  SEL R12, RZ, 0x1, !P0 ;  /* 0x00000001ff0c7807 */ /* 0x000fc80004000000 */
[----:B------:R-:W-:-:S04]  /*5a00*/  LOP3.LUT R12, R12, 0x1, R15, 0xf8, !PT ;  /* 0x000000010c0c7812 */ /* 0x000fc800078ef80f */
[----:B------:R-:W-:-:S04]  /*5a10*/  LOP3.LUT R12, R12, R13, RZ, 0xc0, !PT ;  /* 0x0000000d0c0c7212 */ /* 0x000fc800078ec0ff */
[----:B------:R-:W-:-:S04]  /*5a20*/  IADD3 R15, PT, PT, R15, R12, RZ ;  /* 0x0000000c0f0f7210 */ /* 0x000fc80007ffe0ff */
[----:B------:R-:W-:Y:S01]  /*5a30*/  LOP3.LUT R2, R15, R2, RZ, 0xfc, !PT ;  /* 0x000000020f027212 */ /* 0x000fe200078efcff */
[----:B------:R-:W-:Y:S06]  /*5a40*/  BRA `(.L_x_111) ;  /* 0x0000000000107947 */ /* 0x000fec0003800000 */
.L_x_110:
[----:B------:R-:W-:-:S04]  /*5a50*/  LOP3.LUT R2, R2, 0x80000000, RZ, 0xc0, !PT ;  /* 0x8000000002027812 */ /* 0x000fc800078ec0ff */
[----:B------:R-:W-:Y:S01]  /*5a60*/  LOP3.LUT R2, R2, 0x7f800000, RZ, 0xfc, !PT ;  /* 0x7f80000002027812 */ /* 0x000fe200078efcff */
[----:B------:R-:W-:Y:S06]  /*5a70*/  BRA `(.L_x_111) ;  /* 0x0000000000047947 */ /* 0x000fec0003800000 */
.L_x_109:
[----:B------:R-:W-:-:S07]  /*5a80*/  LEA R2, R15, R2, 0x17 ;  /* 0x000000020f027211 */ /* 0x000fce00078eb8ff */
.L_x_111:
[----:B------:R-:W-:Y:S05]  /*5a90*/  BSYNC.RECONVERGENT B3 ;  /* 0x0000000000037941 */ /* 0x000fea0003800200 */
.L_x_108:
[----:B------:R-:W-:Y:S05]  /*5aa0*/  BRA `(.L_x_112) ;  /* 0x0000000000207947 */ /* 0x000fea0003800000 */
.L_x_107:
[----:B------:R-:W-:-:S04]  /*5ab0*/  LOP3.LUT R2, R13, 0x80000000, R2, 0x48, !PT ;  /* 0x800000000d027812 */ /* 0x000fc800078e4802 */
[----:B------:R-:W-:Y:S01]  /*5ac0*/  LOP3.LUT R2, R2, 0x7f800000, RZ, 0xfc, !PT ;  /* 0x7f80000002027812 */ /* 0x000fe200078efcff */
[----:B------:R-:W-:Y:S06]  /*5ad0*/  BRA `(.L_x_112) ;  /* 0x0000000000147947 */ /* 0x000fec0003800000 */
.L_x_106:
[----:B------:R-:W-:Y:S01]  /*5ae0*/  LOP3.LUT R2, R13, 0x80000000, R2, 0x48, !PT ;  /* 0x800000000d027812 */ /* 0x000fe200078e4802 */
[----:B------:R-:W-:Y:S06]  /*5af0*/  BRA `(.L_x_112) ;  /* 0x00000000000c7947 */ /* 0x000fec0003800000 */
.L_x_105:
[----:B------:R-:W0:Y:S01]  /*5b00*/  MUFU.RSQ R2, -QNAN ;  /* 0xffc0000000027908 */ /* 0x000e220000001400 */
[----:B------:R-:W-:Y:S05]  /*5b10*/  BRA `(.L_x_112) ;  /* 0x0000000000047947 */ /* 0x000fea0003800000 */
.L_x_104:
[----:B------:R-:W-:-:S07]  /*5b20*/  FADD.FTZ R2, R2, R0 ;  /* 0x0000000002027221 */ /* 0x000fce0000010000 */
.L_x_112:
[----:B------:R-:W-:Y:S05]  /*5b30*/  BSYNC.RECONVERGENT B2 ;  /* 0x0000000000027941 */ /* 0x000fea0003800200 */
.L_x_102:
[----:B------:R-:W-:Y:S01]  /*5b40*/  HFMA2 R13, -RZ, RZ, 0, 0 ;  /* 0x00000000ff0d7431 */ /* 0x000fe200000001ff */
[----:B------:R-:W-:Y:S01]  /*5b50*/  MOV R12, R10 ;  /* 0x0000000a000c7202 */ /* 0x000fe20000000f00 */
[----:B0-----:R-:W-:-:S03]  /*5b60*/  IMAD.MOV.U32 R15, RZ, RZ, R2 ;  /* 0x000000ffff0f7224 */ /* 0x001fc600078e0002 */
[----:B------:R-:W-:Y:S05]  /*5b70*/  RET.REL.NODEC R12 `(_Z22waller_tiled_attentionPKfS0_S0_Pfiif) ;  /* 0xffffffa40c207950 */ /* 0x000fea0003c3ffff */
.L_x_113:
[----:B------:R-:W-:-:S00]  /*5b80*/  BRA `(.L_x_113) ;  /* 0xfffffffc00fc7947 */ /* 0x000fc0000383ffff */
[----:B------:R-:W-:-:S00]  /*5b90*/  NOP ;  /* 0x0000000000007918 */ /* 0x000fc00000000000 */
        /* <DEDUP_REMOVED lines=14> */
.L_x_114:


//--------------------- .nv.shared._Z22waller_tiled_attentionPKfS0_S0_Pfiif --------------------------
	.section	.nv.shared._Z22waller_tiled_attentionPKfS0_S0_Pfiif,"aw",@nobits
	.sectionflags	@""
	.align	16
.nv.shared._Z22waller_tiled_attentionPKfS0_S0_Pfiif:
	.zero		1040


//--------------------- .nv.shared.reserved.0     --------------------------
	.section	.nv.shared.reserved.0,"aw",@nobits
	.weak		__nv_reservedSMEM_offset_0_alias
	.size		__nv_reservedSMEM_offset_0_alias, 0, 64
	.other		__nv_reservedSMEM_offset_0_alias,@"STO_CUDA_RESERVED_SHARED STV_DEFAULT"
__nv_reservedSMEM_offset_0_alias:
	.zero		0
	.zero		64


//--------------------- .nv.constant0._Z22waller_tiled_attentionPKfS0_S0_Pfiif --------------------------
	.section	.nv.constant0._Z22waller_tiled_attentionPKfS0_S0_Pfiif,"a",@progbits
	.sectionflags	@""
	.align	4
.nv.constant0._Z22waller_tiled_attentionPKfS0_S0_Pfiif:
	.zero		940


//--------------------- SYMBOLS --------------------------

	.type		.nv.reservedSmem.offset0,@object
	.size		.nv.reservedSmem.offset0,0x4
	.type		.nv.reservedSmem.cap,@object
	.size		.nv.reservedSmem.cap,0x4
